//
// Generated by NVIDIA NVVM Compiler
//
// Compiler Build ID: CL-36424714
// Cuda compilation tools, release 13.0, V13.0.88
// Based on NVVM 20.0.0
//

.version 9.0
.target sm_100
.address_size 64

	// .globl	_Z16kernel_layernormPfS_S_ii

.visible .entry _Z16kernel_layernormPfS_S_ii(
	.param .u64 .ptr .align 1 _Z16kernel_layernormPfS_S_ii_param_0,
	.param .u64 .ptr .align 1 _Z16kernel_layernormPfS_S_ii_param_1,
	.param .u64 .ptr .align 1 _Z16kernel_layernormPfS_S_ii_param_2,
	.param .u32 _Z16kernel_layernormPfS_S_ii_param_3,
	.param .u32 _Z16kernel_layernormPfS_S_ii_param_4
)
{
	.reg .pred 	%p<29>;
	.reg .b32 	%r<75>;
	.reg .b32 	%f<289>;
	.reg .b64 	%rd<96>;

	ld.param.u64 	%rd25, [_Z16kernel_layernormPfS_S_ii_param_0];
	ld.param.u64 	%rd26, [_Z16kernel_layernormPfS_S_ii_param_1];
	ld.param.u64 	%rd27, [_Z16kernel_layernormPfS_S_ii_param_2];
	ld.param.u32 	%r47, [_Z16kernel_layernormPfS_S_ii_param_3];
	ld.param.u32 	%r46, [_Z16kernel_layernormPfS_S_ii_param_4];
	cvta.to.global.u64 	%rd1, %rd27;
	cvta.to.global.u64 	%rd2, %rd26;
	cvta.to.global.u64 	%rd3, %rd25;
	mov.u32 	%r1, %ctaid.x;
	setp.ge.s32 	%p1, %r1, %r47;
	@%p1 bra 	$L__BB0_39;
	setp.lt.s32 	%p2, %r46, 1;
	mov.f32 	%f279, 0f00000000;
	@%p2 bra 	$L__BB0_14;
	mul.lo.s32 	%r2, %r46, %r1;
	and.b32  	%r3, %r46, 15;
	setp.lt.u32 	%p3, %r46, 16;
	mov.f32 	%f279, 0f00000000;
	mov.b32 	%r63, 0;
	@%p3 bra 	$L__BB0_5;
	and.b32  	%r63, %r46, 2147483632;
	neg.s32 	%r61, %r63;
	mul.wide.u32 	%rd28, %r2, 4;
	add.s64 	%rd29, %rd28, %rd3;
	add.s64 	%rd89, %rd29, 32;
	mov.f32 	%f279, 0f00000000;
$L__BB0_4:
	.pragma "nounroll";
	ld.global.f32 	%f34, [%rd89+-32];
	add.f32 	%f35, %f279, %f34;
	ld.global.f32 	%f36, [%rd89+-28];
	add.f32 	%f37, %f35, %f36;
	ld.global.f32 	%f38, [%rd89+-24];
	add.f32 	%f39, %f37, %f38;
	ld.global.f32 	%f40, [%rd89+-20];
	add.f32 	%f41, %f39, %f40;
	ld.global.f32 	%f42, [%rd89+-16];
	add.f32 	%f43, %f41, %f42;
	ld.global.f32 	%f44, [%rd89+-12];
	add.f32 	%f45, %f43, %f44;
	ld.global.f32 	%f46, [%rd89+-8];
	add.f32 	%f47, %f45, %f46;
	ld.global.f32 	%f48, [%rd89+-4];
	add.f32 	%f49, %f47, %f48;
	ld.global.f32 	%f50, [%rd89];
	add.f32 	%f51, %f49, %f50;
	ld.global.f32 	%f52, [%rd89+4];
	add.f32 	%f53, %f51, %f52;
	ld.global.f32 	%f54, [%rd89+8];
	add.f32 	%f55, %f53, %f54;
	ld.global.f32 	%f56, [%rd89+12];
	add.f32 	%f57, %f55, %f56;
	ld.global.f32 	%f58, [%rd89+16];
	add.f32 	%f59, %f57, %f58;
	ld.global.f32 	%f60, [%rd89+20];
	add.f32 	%f61, %f59, %f60;
	ld.global.f32 	%f62, [%rd89+24];
	add.f32 	%f63, %f61, %f62;
	ld.global.f32 	%f64, [%rd89+28];
	add.f32 	%f279, %f63, %f64;
	add.s32 	%r61, %r61, 16;
	add.s64 	%rd89, %rd89, 64;
	setp.ne.s32 	%p4, %r61, 0;
	@%p4 bra 	$L__BB0_4;
$L__BB0_5:
	setp.eq.s32 	%p5, %r3, 0;
	@%p5 bra 	$L__BB0_14;
	and.b32  	%r9, %r46, 7;
	setp.lt.u32 	%p6, %r3, 8;
	@%p6 bra 	$L__BB0_8;
	add.s32 	%r49, %r63, %r2;
	mul.wide.u32 	%rd30, %r49, 4;
	add.s64 	%rd31, %rd3, %rd30;
	ld.global.f32 	%f66, [%rd31];
	add.f32 	%f67, %f279, %f66;
	cvt.u64.u32 	%rd32, %r2;
	cvt.u64.u32 	%rd33, %r63;
	add.s64 	%rd34, %rd33, %rd32;
	shl.b64 	%rd35, %rd34, 2;
	add.s64 	%rd36, %rd3, %rd35;
	ld.global.f32 	%f68, [%rd36+4];
	add.f32 	%f69, %f67, %f68;
	ld.global.f32 	%f70, [%rd36+8];
	add.f32 	%f71, %f69, %f70;
	ld.global.f32 	%f72, [%rd36+12];
	add.f32 	%f73, %f71, %f72;
	ld.global.f32 	%f74, [%rd36+16];
	add.f32 	%f75, %f73, %f74;
	ld.global.f32 	%f76, [%rd36+20];
	add.f32 	%f77, %f75, %f76;
	ld.global.f32 	%f78, [%rd36+24];
	add.f32 	%f79, %f77, %f78;
	ld.global.f32 	%f80, [%rd36+28];
	add.f32 	%f279, %f79, %f80;
	add.s32 	%r63, %r63, 8;
$L__BB0_8:
	setp.eq.s32 	%p7, %r9, 0;
	@%p7 bra 	$L__BB0_14;
	and.b32  	%r12, %r46, 3;
	setp.lt.u32 	%p8, %r9, 4;
	@%p8 bra 	$L__BB0_11;
	add.s32 	%r50, %r63, %r2;
	mul.wide.u32 	%rd37, %r50, 4;
	add.s64 	%rd38, %rd3, %rd37;
	ld.global.f32 	%f82, [%rd38];
	add.f32 	%f83, %f279, %f82;
	cvt.u64.u32 	%rd39, %r2;
	cvt.u64.u32 	%rd40, %r63;
	add.s64 	%rd41, %rd40, %rd39;
	shl.b64 	%rd42, %rd41, 2;
	add.s64 	%rd43, %rd3, %rd42;
	ld.global.f32 	%f84, [%rd43+4];
	add.f32 	%f85, %f83, %f84;
	ld.global.f32 	%f86, [%rd43+8];
	add.f32 	%f87, %f85, %f86;
	ld.global.f32 	%f88, [%rd43+12];
	add.f32 	%f279, %f87, %f88;
	add.s32 	%r63, %r63, 4;
$L__BB0_11:
	setp.eq.s32 	%p9, %r12, 0;
	@%p9 bra 	$L__BB0_14;
	add.s32 	%r51, %r63, %r2;
	mul.wide.u32 	%rd44, %r51, 4;
	add.s64 	%rd90, %rd3, %rd44;
	neg.s32 	%r65, %r12;
$L__BB0_13:
	.pragma "nounroll";
	ld.global.f32 	%f89, [%rd90];
	add.f32 	%f279, %f279, %f89;
	add.s64 	%rd90, %rd90, 4;
	add.s32 	%r65, %r65, 1;
	setp.ne.s32 	%p10, %r65, 0;
	@%p10 bra 	$L__BB0_13;
$L__BB0_14:
	setp.lt.s32 	%p11, %r46, 1;
	cvt.rn.f32.s32 	%f14, %r46;
	div.rn.f32 	%f15, %f279, %f14;
	mov.f32 	%f288, 0f00000000;
	@%p11 bra 	$L__BB0_27;
	mul.lo.s32 	%r18, %r46, %r1;
	and.b32  	%r19, %r46, 15;
	setp.lt.u32 	%p12, %r46, 16;
	mov.f32 	%f288, 0f00000000;
	mov.b32 	%r68, 0;
	@%p12 bra 	$L__BB0_18;
	and.b32  	%r68, %r46, 2147483632;
	neg.s32 	%r66, %r68;
	mul.wide.u32 	%rd45, %r18, 4;
	add.s64 	%rd46, %rd45, %rd3;
	add.s64 	%rd91, %rd46, 32;
	mov.f32 	%f288, 0f00000000;
$L__BB0_17:
	.pragma "nounroll";
	ld.global.f32 	%f94, [%rd91+-32];
	sub.f32 	%f95, %f94, %f15;
	fma.rn.f32 	%f96, %f95, %f95, %f288;
	ld.global.f32 	%f97, [%rd91+-28];
	sub.f32 	%f98, %f97, %f15;
	fma.rn.f32 	%f99, %f98, %f98, %f96;
	ld.global.f32 	%f100, [%rd91+-24];
	sub.f32 	%f101, %f100, %f15;
	fma.rn.f32 	%f102, %f101, %f101, %f99;
	ld.global.f32 	%f103, [%rd91+-20];
	sub.f32 	%f104, %f103, %f15;
	fma.rn.f32 	%f105, %f104, %f104, %f102;
	ld.global.f32 	%f106, [%rd91+-16];
	sub.f32 	%f107, %f106, %f15;
	fma.rn.f32 	%f108, %f107, %f107, %f105;
	ld.global.f32 	%f109, [%rd91+-12];
	sub.f32 	%f110, %f109, %f15;
	fma.rn.f32 	%f111, %f110, %f110, %f108;
	ld.global.f32 	%f112, [%rd91+-8];
	sub.f32 	%f113, %f112, %f15;
	fma.rn.f32 	%f114, %f113, %f113, %f111;
	ld.global.f32 	%f115, [%rd91+-4];
	sub.f32 	%f116, %f115, %f15;
	fma.rn.f32 	%f117, %f116, %f116, %f114;
	ld.global.f32 	%f118, [%rd91];
	sub.f32 	%f119, %f118, %f15;
	fma.rn.f32 	%f120, %f119, %f119, %f117;
	ld.global.f32 	%f121, [%rd91+4];
	sub.f32 	%f122, %f121, %f15;
	fma.rn.f32 	%f123, %f122, %f122, %f120;
	ld.global.f32 	%f124, [%rd91+8];
	sub.f32 	%f125, %f124, %f15;
	fma.rn.f32 	%f126, %f125, %f125, %f123;
	ld.global.f32 	%f127, [%rd91+12];
	sub.f32 	%f128, %f127, %f15;
	fma.rn.f32 	%f129, %f128, %f128, %f126;
	ld.global.f32 	%f130, [%rd91+16];
	sub.f32 	%f131, %f130, %f15;
	fma.rn.f32 	%f132, %f131, %f131, %f129;
	ld.global.f32 	%f133, [%rd91+20];
	sub.f32 	%f134, %f133, %f15;
	fma.rn.f32 	%f135, %f134, %f134, %f132;
	ld.global.f32 	%f136, [%rd91+24];
	sub.f32 	%f137, %f136, %f15;
	fma.rn.f32 	%f138, %f137, %f137, %f135;
	ld.global.f32 	%f139, [%rd91+28];
	sub.f32 	%f140, %f139, %f15;
	fma.rn.f32 	%f288, %f140, %f140, %f138;
	add.s32 	%r66, %r66, 16;
	add.s64 	%rd91, %rd91, 64;
	setp.ne.s32 	%p13, %r66, 0;
	@%p13 bra 	$L__BB0_17;
$L__BB0_18:
	setp.eq.s32 	%p14, %r19, 0;
	@%p14 bra 	$L__BB0_27;
	and.b32  	%r25, %r46, 7;
	setp.lt.u32 	%p15, %r19, 8;
	@%p15 bra 	$L__BB0_21;
	add.s32 	%r53, %r68, %r18;
	mul.wide.u32 	%rd47, %r53, 4;
	add.s64 	%rd48, %rd3, %rd47;
	ld.global.f32 	%f142, [%rd48];
	sub.f32 	%f143, %f142, %f15;
	fma.rn.f32 	%f144, %f143, %f143, %f288;
	cvt.u64.u32 	%rd49, %r18;
	cvt.u64.u32 	%rd50, %r68;
	add.s64 	%rd51, %rd50, %rd49;
	shl.b64 	%rd52, %rd51, 2;
	add.s64 	%rd53, %rd3, %rd52;
	ld.global.f32 	%f145, [%rd53+4];
	sub.f32 	%f146, %f145, %f15;
	fma.rn.f32 	%f147, %f146, %f146, %f144;
	ld.global.f32 	%f148, [%rd53+8];
	sub.f32 	%f149, %f148, %f15;
	fma.rn.f32 	%f150, %f149, %f149, %f147;
	ld.global.f32 	%f151, [%rd53+12];
	sub.f32 	%f152, %f151, %f15;
	fma.rn.f32 	%f153, %f152, %f152, %f150;
	ld.global.f32 	%f154, [%rd53+16];
	sub.f32 	%f155, %f154, %f15;
	fma.rn.f32 	%f156, %f155, %f155, %f153;
	ld.global.f32 	%f157, [%rd53+20];
	sub.f32 	%f158, %f157, %f15;
	fma.rn.f32 	%f159, %f158, %f158, %f156;
	ld.global.f32 	%f160, [%rd53+24];
	sub.f32 	%f161, %f160, %f15;
	fma.rn.f32 	%f162, %f161, %f161, %f159;
	ld.global.f32 	%f163, [%rd53+28];
	sub.f32 	%f164, %f163, %f15;
	fma.rn.f32 	%f288, %f164, %f164, %f162;
	add.s32 	%r68, %r68, 8;
$L__BB0_21:
	setp.eq.s32 	%p16, %r25, 0;
	@%p16 bra 	$L__BB0_27;
	and.b32  	%r28, %r46, 3;
	setp.lt.u32 	%p17, %r25, 4;
	@%p17 bra 	$L__BB0_24;
	add.s32 	%r54, %r68, %r18;
	mul.wide.u32 	%rd54, %r54, 4;
	add.s64 	%rd55, %rd3, %rd54;
	ld.global.f32 	%f166, [%rd55];
	sub.f32 	%f167, %f166, %f15;
	fma.rn.f32 	%f168, %f167, %f167, %f288;
	cvt.u64.u32 	%rd56, %r18;
	cvt.u64.u32 	%rd57, %r68;
	add.s64 	%rd58, %rd57, %rd56;
	shl.b64 	%rd59, %rd58, 2;
	add.s64 	%rd60, %rd3, %rd59;
	ld.global.f32 	%f169, [%rd60+4];
	sub.f32 	%f170, %f169, %f15;
	fma.rn.f32 	%f171, %f170, %f170, %f168;
	ld.global.f32 	%f172, [%rd60+8];
	sub.f32 	%f173, %f172, %f15;
	fma.rn.f32 	%f174, %f173, %f173, %f171;
	ld.global.f32 	%f175, [%rd60+12];
	sub.f32 	%f176, %f175, %f15;
	fma.rn.f32 	%f288, %f176, %f176, %f174;
	add.s32 	%r68, %r68, 4;
$L__BB0_24:
	setp.eq.s32 	%p18, %r28, 0;
	@%p18 bra 	$L__BB0_27;
	add.s32 	%r55, %r68, %r18;
	mul.wide.u32 	%rd61, %r55, 4;
	add.s64 	%rd92, %rd3, %rd61;
	neg.s32 	%r70, %r28;
$L__BB0_26:
	.pragma "nounroll";
	ld.global.f32 	%f177, [%rd92];
	sub.f32 	%f178, %f177, %f15;
	fma.rn.f32 	%f288, %f178, %f178, %f288;
	add.s64 	%rd92, %rd92, 4;
	add.s32 	%r70, %r70, 1;
	setp.ne.s32 	%p19, %r70, 0;
	@%p19 bra 	$L__BB0_26;
$L__BB0_27:
	setp.lt.s32 	%p20, %r46, 1;
	div.rn.f32 	%f179, %f288, %f14;
	add.f32 	%f180, %f179, 0f3727C5AC;
	rsqrt.approx.f32 	%f29, %f180;
	@%p20 bra 	$L__BB0_39;
	mul.lo.s32 	%r34, %r46, %r1;
	and.b32  	%r35, %r46, 7;
	setp.lt.u32 	%p21, %r46, 8;
	mov.b32 	%r73, 0;
	@%p21 bra 	$L__BB0_31;
	and.b32  	%r73, %r46, 2147483640;
	neg.s32 	%r71, %r73;
	mul.wide.u32 	%rd62, %r34, 4;
	add.s64 	%rd63, %rd62, %rd3;
	add.s64 	%rd95, %rd63, 16;
	add.s64 	%rd94, %rd2, 16;
	add.s64 	%rd93, %rd1, 16;
$L__BB0_30:
	.pragma "nounroll";
	ld.global.f32 	%f181, [%rd95+-16];
	sub.f32 	%f182, %f181, %f15;
	mul.f32 	%f183, %f29, %f182;
	ld.global.f32 	%f184, [%rd94+-16];
	ld.global.f32 	%f185, [%rd93+-16];
	fma.rn.f32 	%f186, %f184, %f183, %f185;
	st.global.f32 	[%rd95+-16], %f186;
	ld.global.f32 	%f187, [%rd95+-12];
	sub.f32 	%f188, %f187, %f15;
	mul.f32 	%f189, %f29, %f188;
	ld.global.f32 	%f190, [%rd94+-12];
	ld.global.f32 	%f191, [%rd93+-12];
	fma.rn.f32 	%f192, %f190, %f189, %f191;
	st.global.f32 	[%rd95+-12], %f192;
	ld.global.f32 	%f193, [%rd95+-8];
	sub.f32 	%f194, %f193, %f15;
	mul.f32 	%f195, %f29, %f194;
	ld.global.f32 	%f196, [%rd94+-8];
	ld.global.f32 	%f197, [%rd93+-8];
	fma.rn.f32 	%f198, %f196, %f195, %f197;
	st.global.f32 	[%rd95+-8], %f198;
	ld.global.f32 	%f199, [%rd95+-4];
	sub.f32 	%f200, %f199, %f15;
	mul.f32 	%f201, %f29, %f200;
	ld.global.f32 	%f202, [%rd94+-4];
	ld.global.f32 	%f203, [%rd93+-4];
	fma.rn.f32 	%f204, %f202, %f201, %f203;
	st.global.f32 	[%rd95+-4], %f204;
	ld.global.f32 	%f205, [%rd95];
	sub.f32 	%f206, %f205, %f15;
	mul.f32 	%f207, %f29, %f206;
	ld.global.f32 	%f208, [%rd94];
	ld.global.f32 	%f209, [%rd93];
	fma.rn.f32 	%f210, %f208, %f207, %f209;
	st.global.f32 	[%rd95], %f210;
	ld.global.f32 	%f211, [%rd95+4];
	sub.f32 	%f212, %f211, %f15;
	mul.f32 	%f213, %f29, %f212;
	ld.global.f32 	%f214, [%rd94+4];
	ld.global.f32 	%f215, [%rd93+4];
	fma.rn.f32 	%f216, %f214, %f213, %f215;
	st.global.f32 	[%rd95+4], %f216;
	ld.global.f32 	%f217, [%rd95+8];
	sub.f32 	%f218, %f217, %f15;
	mul.f32 	%f219, %f29, %f218;
	ld.global.f32 	%f220, [%rd94+8];
	ld.global.f32 	%f221, [%rd93+8];
	fma.rn.f32 	%f222, %f220, %f219, %f221;
	st.global.f32 	[%rd95+8], %f222;
	ld.global.f32 	%f223, [%rd95+12];
	sub.f32 	%f224, %f223, %f15;
	mul.f32 	%f225, %f29, %f224;
	ld.global.f32 	%f226, [%rd94+12];
	ld.global.f32 	%f227, [%rd93+12];
	fma.rn.f32 	%f228, %f226, %f225, %f227;
	st.global.f32 	[%rd95+12], %f228;
	add.s32 	%r71, %r71, 8;
	add.s64 	%rd95, %rd95, 32;
	add.s64 	%rd94, %rd94, 32;
	add.s64 	%rd93, %rd93, 32;
	setp.ne.s32 	%p22, %r71, 0;
	@%p22 bra 	$L__BB0_30;
$L__BB0_31:
	setp.eq.s32 	%p23, %r35, 0;
	@%p23 bra 	$L__BB0_39;
	and.b32  	%r41, %r46, 3;
	setp.lt.u32 	%p24, %r35, 4;
	@%p24 bra 	$L__BB0_34;
	add.s32 	%r57, %r73, %r34;
	mul.wide.u32 	%rd64, %r57, 4;
	add.s64 	%rd65, %rd3, %rd64;
	ld.global.f32 	%f229, [%rd65];
	sub.f32 	%f230, %f229, %f15;
	mul.f32 	%f231, %f29, %f230;
	cvt.u64.u32 	%rd66, %r73;
	mul.wide.u32 	%rd67, %r73, 4;
	add.s64 	%rd68, %rd2, %rd67;
	ld.global.f32 	%f232, [%rd68];
	add.s64 	%rd69, %rd1, %rd67;
	ld.global.f32 	%f233, [%rd69];
	fma.rn.f32 	%f234, %f232, %f231, %f233;
	st.global.f32 	[%rd65], %f234;
	cvt.u64.u32 	%rd70, %r34;
	add.s64 	%rd71, %rd66, %rd70;
	shl.b64 	%rd72, %rd71, 2;
	add.s64 	%rd73, %rd3, %rd72;
	ld.global.f32 	%f235, [%rd73+4];
	sub.f32 	%f236, %f235, %f15;
	mul.f32 	%f237, %f29, %f236;
	ld.global.f32 	%f238, [%rd68+4];
	ld.global.f32 	%f239, [%rd69+4];
	fma.rn.f32 	%f240, %f238, %f237, %f239;
	st.global.f32 	[%rd73+4], %f240;
	ld.global.f32 	%f241, [%rd73+8];
	sub.f32 	%f242, %f241, %f15;
	mul.f32 	%f243, %f29, %f242;
	ld.global.f32 	%f244, [%rd68+8];
	ld.global.f32 	%f245, [%rd69+8];
	fma.rn.f32 	%f246, %f244, %f243, %f245;
	st.global.f32 	[%rd73+8], %f246;
	ld.global.f32 	%f247, [%rd73+12];
	sub.f32 	%f248, %f247, %f15;
	mul.f32 	%f249, %f29, %f248;
	ld.global.f32 	%f250, [%rd68+12];
	ld.global.f32 	%f251, [%rd69+12];
	fma.rn.f32 	%f252, %f250, %f249, %f251;
	st.global.f32 	[%rd73+12], %f252;
	add.s32 	%r73, %r73, 4;
$L__BB0_34:
	setp.eq.s32 	%p25, %r41, 0;
	@%p25 bra 	$L__BB0_39;
	setp.eq.s32 	%p26, %r41, 1;
	@%p26 bra 	$L__BB0_37;
	add.s32 	%r58, %r73, %r34;
	mul.wide.u32 	%rd74, %r58, 4;
	add.s64 	%rd75, %rd3, %rd74;
	ld.global.f32 	%f253, [%rd75];
	sub.f32 	%f254, %f253, %f15;
	mul.f32 	%f255, %f29, %f254;
	cvt.u64.u32 	%rd76, %r73;
	mul.wide.u32 	%rd77, %r73, 4;
	add.s64 	%rd78, %rd2, %rd77;
	ld.global.f32 	%f256, [%rd78];
	add.s64 	%rd79, %rd1, %rd77;
	ld.global.f32 	%f257, [%rd79];
	fma.rn.f32 	%f258, %f256, %f255, %f257;
	st.global.f32 	[%rd75], %f258;
	cvt.u64.u32 	%rd80, %r34;
	add.s64 	%rd81, %rd76, %rd80;
	shl.b64 	%rd82, %rd81, 2;
	add.s64 	%rd83, %rd3, %rd82;
	ld.global.f32 	%f259, [%rd83+4];
	sub.f32 	%f260, %f259, %f15;
	mul.f32 	%f261, %f29, %f260;
	ld.global.f32 	%f262, [%rd78+4];
	ld.global.f32 	%f263, [%rd79+4];
	fma.rn.f32 	%f264, %f262, %f261, %f263;
	st.global.f32 	[%rd83+4], %f264;
	add.s32 	%r73, %r73, 2;
$L__BB0_37:
	and.b32  	%r59, %r46, 1;
	setp.eq.b32 	%p27, %r59, 1;
	not.pred 	%p28, %p27;
	@%p28 bra 	$L__BB0_39;
	add.s32 	%r60, %r73, %r34;
	mul.wide.u32 	%rd84, %r60, 4;
	add.s64 	%rd85, %rd3, %rd84;
	ld.global.f32 	%f265, [%rd85];
	sub.f32 	%f266, %f265, %f15;
	mul.f32 	%f267, %f29, %f266;
	mul.wide.u32 	%rd86, %r73, 4;
	add.s64 	%rd87, %rd2, %rd86;
	ld.global.f32 	%f268, [%rd87];
	add.s64 	%rd88, %rd1, %rd86;
	ld.global.f32 	%f269, [%rd88];
	fma.rn.f32 	%f270, %f268, %f267, %f269;
	st.global.f32 	[%rd85], %f270;
$L__BB0_39:
	ret;

}


// ===== COMPILED SASS (sm_100) =====

	.target	sm_100

	.elftype	@"ET_EXEC"


//--------------------- .note.nv.tkinfo           --------------------------
	.section	.note.nv.tkinfo,"",@"SHT_NOTE"
	.sectionflags	@"SHF_NOTE_NV_TKINFO"
	.tkinfo
        /*0018*/ 	.word	0x00000002
        /*0030*/ 	.string	""
        /*0030*/ 	.string	"ptxas"
        /*0030*/ 	.string	"Cuda compilation tools, release 13.0, V13.0.88"
        /*0030*/ 	.string	"Build cuda_13.0.r13.0/compiler.36424714_0"
        /*0030*/ 	.string	"-arch sm_100 -m 64 "



//--------------------- .note.nv.cuinfo           --------------------------
	.section	.note.nv.cuinfo,"",@"SHT_NOTE"
	.sectionflags	@"SHF_NOTE_NV_CUINFO"
        /*0018*/ 	.short	0x0002
        /*001a*/ 	.short	0x0064
        /*001c*/ 	.short	0x0082
	.zero		2


//--------------------- .nv.info                  --------------------------
	.section	.nv.info,"",@"SHT_CUDA_INFO"
	.align	4


	//----- nvinfo : EIATTR_REGCOUNT
	.align		4
        /*0000*/ 	.byte	0x04, 0x2f
        /*0002*/ 	.short	(.L_1 - .L_0)
	.align		4
.L_0:
        /*0004*/ 	.word	index@(_Z16kernel_layernormPfS_S_ii)
        /*0008*/ 	.word	0x00000020


	//----- nvinfo : EIATTR_FRAME_SIZE
	.align		4
.L_1:
        /*000c*/ 	.byte	0x04, 0x11
        /*000e*/ 	.short	(.L_3 - .L_2)
	.align		4
.L_2:
        /*0010*/ 	.word	index@($__internal_0_$__cuda_sm3x_div_rn_noftz_f32_slowpath)
        /*0014*/ 	.word	0x00000000


	//----- nvinfo : EIATTR_FRAME_SIZE
	.align		4
.L_3:
        /*0018*/ 	.byte	0x04, 0x11
        /*001a*/ 	.short	(.L_5 - .L_4)
	.align		4
.L_4:
        /*001c*/ 	.word	index@(_Z16kernel_layernormPfS_S_ii)
        /*0020*/ 	.word	0x00000000


	//----- nvinfo : EIATTR_MIN_STACK_SIZE
	.align		4
.L_5:
        /*0024*/ 	.byte	0x04, 0x12
        /*0026*/ 	.short	(.L_7 - .L_6)
	.align		4
.L_6:
        /*0028*/ 	.word	index@(_Z16kernel_layernormPfS_S_ii)
        /*002c*/ 	.word	0x00000000
.L_7:


//--------------------- .nv.compat                --------------------------
	.section	.nv.compat,"",@"SHT_CUDA_COMPAT_INFO"
	.align	4
        /*0000*/ 	.byte	0x02, 0x09, 0x00, 0x00, 0x02, 0x02, 0x01, 0x00, 0x02, 0x05, 0x05, 0x00, 0x03, 0x07, 0x01, 0x01
        /*0010*/ 	.byte	0x02, 0x03, 0x00, 0x00, 0x02, 0x06, 0x01, 0x00, 0x04, 0x0b, 0x08, 0x00, 0x01, 0x00, 0x00, 0x00
        /*0020*/ 	.byte	0x00, 0x00, 0x00, 0x00


//--------------------- .nv.info._Z16kernel_layernormPfS_S_ii --------------------------
	.section	.nv.info._Z16kernel_layernormPfS_S_ii,"",@"SHT_CUDA_INFO"
	.sectionflags	@""
	.align	4


	//----- nvinfo : EIATTR_CUDA_API_VERSION
	.align		4
        /*0000*/ 	.byte	0x04, 0x37
        /*0002*/ 	.short	(.L_9 - .L_8)
.L_8:
        /*0004*/ 	.word	0x00000082


	//----- nvinfo : EIATTR_KPARAM_INFO
	.align		4
.L_9:
        /*0008*/ 	.byte	0x04, 0x17
        /*000a*/ 	.short	(.L_11 - .L_10)
.L_10:
        /*000c*/ 	.word	0x00000000
        /*0010*/ 	.short	0x0004
        /*0012*/ 	.short	0x001c
        /*0014*/ 	.byte	0x00, 0xf0, 0x11, 0x00


	//----- nvinfo : EIATTR_KPARAM_INFO
	.align		4
.L_11:
        /*0018*/ 	.byte	0x04, 0x17
        /*001a*/ 	.short	(.L_13 - .L_12)
.L_12:
        /*001c*/ 	.word	0x00000000
        /*0020*/ 	.short	0x0003
        /*0022*/ 	.short	0x0018
        /*0024*/ 	.byte	0x00, 0xf0, 0x11, 0x00


	//----- nvinfo : EIATTR_KPARAM_INFO
	.align		4
.L_13:
        /*0028*/ 	.byte	0x04, 0x17
        /*002a*/ 	.short	(.L_15 - .L_14)
.L_14:
        /*002c*/ 	.word	0x00000000
        /*0030*/ 	.short	0x0002
        /*0032*/ 	.short	0x0010
        /*0034*/ 	.byte	0x00, 0xf5, 0x21, 0x00


	//----- nvinfo : EIATTR_KPARAM_INFO
	.align		4
.L_15:
        /*0038*/ 	.byte	0x04, 0x17
        /*003a*/ 	.short	(.L_17 - .L_16)
.L_16:
        /*003c*/ 	.word	0x00000000
        /*0040*/ 	.short	0x0001
        /*0042*/ 	.short	0x0008
        /*0044*/ 	.byte	0x00, 0xf5, 0x21, 0x00


	//----- nvinfo : EIATTR_KPARAM_INFO
	.align		4
.L_17:
        /*0048*/ 	.byte	0x04, 0x17
        /*004a*/ 	.short	(.L_19 - .L_18)
.L_18:
        /*004c*/ 	.word	0x00000000
        /*0050*/ 	.short	0x0000
        /*0052*/ 	.short	0x0000
        /*0054*/ 	.byte	0x00, 0xf5, 0x21, 0x00


	//----- nvinfo : EIATTR_SPARSE_MMA_MASK
	.align		4
.L_19:
        /*0058*/ 	.byte	0x03, 0x50
        /*005a*/ 	.short	0x0000


	//----- nvinfo : EIATTR_MAXREG_COUNT
	.align		4
        /*005c*/ 	.byte	0x03, 0x1b
        /*005e*/ 	.short	0x00ff


	//----- nvinfo : EIATTR_MERCURY_ISA_VERSION
	.align		4
        /*0060*/ 	.byte	0x03, 0x5f
        /*0062*/ 	.short	0x0101


	//----- nvinfo : EIATTR_VRC_CTA_INIT_COUNT
	.align		4
        /*0064*/ 	.byte	0x02, 0x4a
	.zero		1
	.zero		1


	//----- nvinfo : EIATTR_EXIT_INSTR_OFFSETS
	.align		4
        /*0068*/ 	.byte	0x04, 0x1c
        /*006a*/ 	.short	(.L_21 - .L_20)


	//   ....[0]....
.L_20:
        /*006c*/ 	.word	0x00000040


	//   ....[1]....
        /*0070*/ 	.word	0x00001360


	//   ....[2]....
        /*0074*/ 	.word	0x00001940


	//   ....[3]....
        /*0078*/ 	.word	0x00001c20


	//   ....[4]....
        /*007c*/ 	.word	0x00001e20


	//   ....[5]....
        /*0080*/ 	.word	0x00001f10


	//----- nvinfo : EIATTR_CRS_STACK_SIZE
	.align		4
.L_21:
        /*0084*/ 	.byte	0x04, 0x1e
        /*0086*/ 	.short	(.L_23 - .L_22)
.L_22:
        /*0088*/ 	.word	0x00000000


	//----- nvinfo : EIATTR_CBANK_PARAM_SIZE
	.align		4
.L_23:
        /*008c*/ 	.byte	0x03, 0x19
        /*008e*/ 	.short	0x0020


	//----- nvinfo : EIATTR_PARAM_CBANK
	.align		4
        /*0090*/ 	.byte	0x04, 0x0a
        /*0092*/ 	.short	(.L_25 - .L_24)
	.align		4
.L_24:
        /*0094*/ 	.word	index@(.nv.constant0._Z16kernel_layernormPfS_S_ii)
        /*0098*/ 	.short	0x0380
        /*009a*/ 	.short	0x0020


	//----- nvinfo : EIATTR_SW_WAR
	.align		4
.L_25:
        /*009c*/ 	.byte	0x04, 0x36
        /*009e*/ 	.short	(.L_27 - .L_26)
.L_26:
        /*00a0*/ 	.word	0x00000008
.L_27:


//--------------------- .nv.callgraph             --------------------------
	.section	.nv.callgraph,"",@"SHT_CUDA_CALLGRAPH"
	.align	4
	.sectionentsize	8
	.align		4
        /*0000*/ 	.word	0x00000000
	.align		4
        /*0004*/ 	.word	0xffffffff
	.align		4
        /*0008*/ 	.word	0x00000000
	.align		4
        /*000c*/ 	.word	0xfffffffe
	.align		4
        /*0010*/ 	.word	0x00000000
	.align		4
        /*0014*/ 	.word	0xfffffffd
	.align		4
        /*0018*/ 	.word	0x00000000
	.align		4
        /*001c*/ 	.word	0xfffffffc


//--------------------- .text._Z16kernel_layernormPfS_S_ii --------------------------
	.section	.text._Z16kernel_layernormPfS_S_ii,"ax",@progbits
	.align	128
        .global         _Z16kernel_layernormPfS_S_ii
        .type           _Z16kernel_layernormPfS_S_ii,@function
        .size           _Z16kernel_layernormPfS_S_ii,(.L_x_27 - _Z16kernel_layernormPfS_S_ii)
        .other          _Z16kernel_layernormPfS_S_ii,@"STO_CUDA_ENTRY STV_DEFAULT"
_Z16kernel_layernormPfS_S_ii:
.text._Z16kernel_layernormPfS_S_ii:
[----:B------:R-:W-:Y:S08]  /*0000*/  LDC R1, c[0x0][0x37c] ;  /* 0x0000df00ff017b82 */ /* 0x000ff00000000800 */
[----:B------:R-:W0:Y:S08]  /*0010*/  S2UR UR9, SR_CTAID.X ;  /* 0x00000000000979c3 */ /* 0x000e300000002500 */
[----:B------:R-:W0:Y:S02]  /*0020*/  LDC R0, c[0x0][0x398] ;  /* 0x0000e600ff007b82 */ /* 0x000e240000000800 */
[----:B0-----:R-:W-:-:S13]  /*0030*/  ISETP.LE.AND P0, PT, R0, UR9, PT ;  /* 0x0000000900007c0c */ /* 0x001fda000bf03270 */
[----:B------:R-:W-:Y:S05]  /*0040*/  @P0 EXIT ;  /* 0x000000000000094d */ /* 0x000fea0003800000 */
[----:B------:R-:W0:Y:S01]  /*0050*/  LDCU UR13, c[0x0][0x39c] ;  /* 0x00007380ff0d77ac */ /* 0x000e220008000800 */
[----:B------:R-:W-:Y:S01]  /*0060*/  HFMA2 R2, -RZ, RZ, 0, 0 ;  /* 0x00000000ff027431 */ /* 0x000fe200000001ff */
[----:B------:R-:W1:Y:S01]  /*0070*/  LDCU.64 UR10, c[0x0][0x358] ;  /* 0x00006b00ff0a77ac */ /* 0x000e620008000a00 */
[----:B0-----:R-:W-:-:S09]  /*0080*/  UISETP.GE.AND UP0, UPT, UR13, 0x1, UPT ;  /* 0x000000010d00788c */ /* 0x001fd2000bf06270 */
[----:B-1----:R-:W-:Y:S05]  /*0090*/  BRA.U !UP0, `(.L_x_0) ;  /* 0x0000000508d87547 */ /* 0x002fea000b800000 */
[----:B------:R-:W-:Y:S01]  /*00a0*/  UISETP.GE.U32.AND UP2, UPT, UR13, 0x10, UPT ;  /* 0x000000100d00788c */ /* 0x000fe2000bf46070 */
[----:B------:R-:W-:Y:S01]  /*00b0*/  MOV R2, RZ ;  /* 0x000000ff00027202 */ /* 0x000fe20000000f00 */
[----:B------:R-:W-:Y:S01]  /*00c0*/  ULOP3.LUT UR7, UR13, 0xf, URZ, 0xc0, !UPT ;  /* 0x0000000f0d077892 */ /* 0x000fe2000f8ec0ff */
[----:B------:R-:W-:Y:S01]  /*00d0*/  MOV R0, RZ ;  /* 0x000000ff00007202 */ /* 0x000fe20000000f00 */
[----:B------:R-:W-:Y:S02]  /*00e0*/  UIMAD UR6, UR9, UR13, URZ ;  /* 0x0000000d090672a4 */ /* 0x000fe4000f8e02ff */
[----:B------:R-:W-:-:S03]  /*00f0*/  UISETP.NE.AND UP1, UPT, UR7, URZ, UPT ;  /* 0x000000ff0700728c */ /* 0x000fc6000bf25270 */
[----:B------:R-:W-:Y:S08]  /*0100*/  BRA.U !UP2, `(.L_x_1) ;  /* 0x000000010abc7547 */ /* 0x000ff0000b800000 */
[----:B------:R-:W0:Y:S01]  /*0110*/  LDCU.64 UR4, c[0x0][0x380] ;  /* 0x00007000ff0477ac */ /* 0x000e220008000a00 */
[----:B------:R-:W-:Y:S01]  /*0120*/  MOV R2, RZ ;  /* 0x000000ff00027202 */ /* 0x000fe20000000f00 */
[----:B------:R-:W-:-:S06]  /*0130*/  ULOP3.LUT UR8, UR13, 0x7ffffff0, URZ, 0xc0, !UPT ;  /* 0x7ffffff00d087892 */ /* 0x000fcc000f8ec0ff */
[----:B------:R-:W-:Y:S01]  /*0140*/  MOV R0, UR8 ;  /* 0x0000000800007c02 */ /* 0x000fe20008000f00 */
[----:B0-----:R-:W-:-:S04]  /*0150*/  UIMAD.WIDE.U32 UR4, UR6, 0x4, UR4 ;  /* 0x00000004060478a5 */ /* 0x001fc8000f8e0004 */
[----:B------:R-:W-:-:S04]  /*0160*/  UIADD3 UR12, UP2, UPT, UR4, 0x20, URZ ;  /* 0x00000020040c7890 */ /* 0x000fc8000ff5e0ff */
[----:B------:R-:W-:Y:S02]  /*0170*/  UIADD3.X UR4, UPT, UPT, URZ, UR5, URZ, UP2, !UPT ;  /* 0x00000005ff047290 */ /* 0x000fe400097fe4ff */
[----:B------:R-:W-:Y:S01]  /*0180*/  MOV R4, UR12 ;  /* 0x0000000c00047c02 */ /* 0x000fe20008000f00 */
[----:B------:R-:W-:-:S03]  /*0190*/  UIADD3 UR5, UPT, UPT, -UR8, URZ, URZ ;  /* 0x000000ff08057290 */ /* 0x000fc6000fffe1ff */
[----:B------:R-:W-:-:S09]  /*01a0*/  MOV R5, UR4 ;  /* 0x0000000400057c02 */ /* 0x000fd20008000f00 */
.L_x_2:
[----:B------:R-:W2:Y:S04]  /*01b0*/  LDG.E R11, desc[UR10][R4.64+-0x20] ;  /* 0xffffe00a040b7981 */ /* 0x000ea8000c1e1900 */
[----:B------:R-:W3:Y:S04]  /*01c0*/  LDG.E R12, desc[UR10][R4.64+-0x1c] ;  /* 0xffffe40a040c7981 */ /* 0x000ee8000c1e1900 */
[----:B------:R-:W4:Y:S04]  /*01d0*/  LDG.E R14, desc[UR10][R4.64+-0x18] ;  /* 0xffffe80a040e7981 */ /* 0x000f28000c1e1900 */
[----:B------:R-:W5:Y:S04]  /*01e0*/  LDG.E R16, desc[UR10][R4.64+-0x14] ;  /* 0xffffec0a04107981 */ /* 0x000f68000c1e1900 */
        /* <DEDUP_REMOVED lines=11> */
[----:B------:R0:W5:Y:S01]  /*02a0*/  LDG.E R3, desc[UR10][R4.64+0x1c] ;  /* 0x00001c0a04037981 */ /* 0x000162000c1e1900 */
[----:B------:R-:W-:-:S04]  /*02b0*/  UIADD3 UR5, UPT, UPT, UR5, 0x10, URZ ;  /* 0x0000001005057890 */ /* 0x000fc8000fffe0ff */
[----:B------:R-:W-:Y:S01]  /*02c0*/  UISETP.NE.AND UP2, UPT, UR5, URZ, UPT ;  /* 0x000000ff0500728c */ /* 0x000fe2000bf45270 */
[----:B0-----:R-:W-:-:S04]  /*02d0*/  IADD3 R4, P0, PT, R4, 0x40, RZ ;  /* 0x0000004004047810 */ /* 0x001fc80007f1e0ff */
[----:B------:R-:W-:Y:S01]  /*02e0*/  IADD3.X R5, PT, PT, RZ, R5, RZ, P0, !PT ;  /* 0x00000005ff057210 */ /* 0x000fe200007fe4ff */
[----:B--2---:R-:W-:-:S04]  /*02f0*/  FADD R11, R11, R2 ;  /* 0x000000020b0b7221 */ /* 0x004fc80000000000 */
[----:B---3--:R-:W-:-:S04]  /*0300*/  FADD R11, R11, R12 ;  /* 0x0000000c0b0b7221 */ /* 0x008fc80000000000 */
[----:B----4-:R-:W-:-:S04]  /*0310*/  FADD R11, R11, R14 ;  /* 0x0000000e0b0b7221 */ /* 0x010fc80000000000 */
[----:B-----5:R-:W-:-:S04]  /*0320*/  FADD R11, R11, R16 ;  /* 0x000000100b0b7221 */ /* 0x020fc80000000000 */
[----:B------:R-:W-:-:S04]  /*0330*/  FADD R11, R11, R18 ;  /* 0x000000120b0b7221 */ /* 0x000fc80000000000 */
        /* <DEDUP_REMOVED lines=10> */
[----:B------:R-:W-:Y:S01]  /*03e0*/  FADD R2, R6, R3 ;  /* 0x0000000306027221 */ /* 0x000fe20000000000 */
[----:B------:R-:W-:Y:S06]  /*03f0*/  BRA.U UP2, `(.L_x_2) ;  /* 0xfffffffd026c7547 */ /* 0x000fec000b83ffff */
.L_x_1:
[----:B------:R-:W-:Y:S05]  /*0400*/  BRA.U !UP1, `(.L_x_0) ;  /* 0x0000000109fc7547 */ /* 0x000fea000b800000 */
[----:B------:R-:W-:Y:S02]  /*0410*/  UISETP.GE.U32.AND UP1, UPT, UR7, 0x8, UPT ;  /* 0x000000080700788c */ /* 0x000fe4000bf26070 */
[----:B------:R-:W-:-:S04]  /*0420*/  ULOP3.LUT UR5, UR13, 0x7, URZ, 0xc0, !UPT ;  /* 0x000000070d057892 */ /* 0x000fc8000f8ec0ff */
[----:B------:R-:W-:-:S03]  /*0430*/  UISETP.NE.AND UP2, UPT, UR5, URZ, UPT ;  /* 0x000000ff0500728c */ /* 0x000fc6000bf45270 */
[----:B------:R-:W-:Y:S08]  /*0440*/  BRA.U !UP1, `(.L_x_3) ;  /* 0x0000000109647547 */ /* 0x000ff0000b800000 */
[----:B------:R-:W0:Y:S01]  /*0450*/  LDC.64 R6, c[0x0][0x380] ;  /* 0x0000e000ff067b82 */ /* 0x000e220000000a00 */
[C---:B------:R-:W-:Y:S02]  /*0460*/  IADD3 R3, PT, PT, R0.reuse, UR6, RZ ;  /* 0x0000000600037c10 */ /* 0x040fe4000fffe0ff */
[----:B------:R-:W-:-:S04]  /*0470*/  IADD3 R5, P0, PT, R0, UR6, RZ ;  /* 0x0000000600057c10 */ /* 0x000fc8000ff1e0ff */
[----:B------:R-:W-:Y:S01]  /*0480*/  IADD3.X R8, PT, PT, RZ, RZ, RZ, P0, !PT ;  /* 0x000000ffff087210 */ /* 0x000fe200007fe4ff */
[----:B------:R-:W1:Y:S01]  /*0490*/  LDC.64 R10, c[0x0][0x380] ;  /* 0x0000e000ff0a7b82 */ /* 0x000e620000000a00 */
[----:B0-----:R-:W-:-:S06]  /*04a0*/  IMAD.WIDE.U32 R6, R3, 0x4, R6 ;  /* 0x0000000403067825 */ /* 0x001fcc00078e0006 */
[----:B------:R-:W2:Y:S01]  /*04b0*/  LDG.E R7, desc[UR10][R6.64] ;  /* 0x0000000a06077981 */ /* 0x000ea2000c1e1900 */
[----:B-1----:R-:W-:-:S04]  /*04c0*/  LEA R4, P0, R5, R10, 0x2 ;  /* 0x0000000a05047211 */ /* 0x002fc800078010ff */
[----:B------:R-:W-:-:S05]  /*04d0*/  LEA.HI.X R5, R5, R11, R8, 0x2, P0 ;  /* 0x0000000b05057211 */ /* 0x000fca00000f1408 */
[----:B------:R-:W3:Y:S04]  /*04e0*/  LDG.E R3, desc[UR10][R4.64+0x4] ;  /* 0x0000040a04037981 */ /* 0x000ee8000c1e1900 */
[----:B------:R-:W4:Y:S04]  /*04f0*/  LDG.E R9, desc[UR10][R4.64+0x8] ;  /* 0x0000080a04097981 */ /* 0x000f28000c1e1900 */
[----:B------:R-:W5:Y:S04]  /*0500*/  LDG.E R11, desc[UR10][R4.64+0xc] ;  /* 0x00000c0a040b7981 */ /* 0x000f68000c1e1900 */
[----:B------:R-:W5:Y:S04]  /*0510*/  LDG.E R13, desc[UR10][R4.64+0x10] ;  /* 0x0000100a040d7981 */ /* 0x000f68000c1e1900 */
[----:B------:R-:W5:Y:S04]  /*0520*/  LDG.E R15, desc[UR10][R4.64+0x14] ;  /* 0x0000140a040f7981 */ /* 0x000f68000c1e1900 */
[----:B------:R-:W5:Y:S04]  /*0530*/  LDG.E R17, desc[UR10][R4.64+0x18] ;  /* 0x0000180a04117981 */ /* 0x000f68000c1e1900 */
[----:B------:R-:W5:Y:S01]  /*0540*/  LDG.E R19, desc[UR10][R4.64+0x1c] ;  /* 0x00001c0a04137981 */ /* 0x000f62000c1e1900 */
[----:B------:R-:W-:Y:S01]  /*0550*/  IADD3 R0, PT, PT, R0, 0x8, RZ ;  /* 0x0000000800007810 */ /* 0x000fe20007ffe0ff */
[----:B--2---:R-:W-:-:S04]  /*0560*/  FADD R2, R2, R7 ;  /* 0x0000000702027221 */ /* 0x004fc80000000000 */
[----:B---3--:R-:W-:-:S04]  /*0570*/  FADD R2, R2, R3 ;  /* 0x0000000302027221 */ /* 0x008fc80000000000 */
[----:B----4-:R-:W-:-:S04]  /*0580*/  FADD R2, R2, R9 ;  /* 0x0000000902027221 */ /* 0x010fc80000000000 */
[----:B-----5:R-:W-:-:S04]  /*0590*/  FADD R2, R2, R11 ;  /* 0x0000000b02027221 */ /* 0x020fc80000000000 */
[----:B------:R-:W-:-:S04]  /*05a0*/  FADD R2, R2, R13 ;  /* 0x0000000d02027221 */ /* 0x000fc80000000000 */
[----:B------:R-:W-:-:S04]  /*05b0*/  FADD R2, R2, R15 ;  /* 0x0000000f02027221 */ /* 0x000fc80000000000 */
[----:B------:R-:W-:-:S04]  /*05c0*/  FADD R2, R2, R17 ;  /* 0x0000001102027221 */ /* 0x000fc80000000000 */
[----:B------:R-:W-:-:S07]  /*05d0*/  FADD R2, R2, R19 ;  /* 0x0000001302027221 */ /* 0x000fce0000000000 */
.L_x_3:
        /* <DEDUP_REMOVED lines=16> */
[----:B------:R-:W5:Y:S01]  /*06e0*/  LDG.E R11, desc[UR10][R6.64+0xc] ;  /* 0x00000c0a060b7981 */ /* 0x000f62000c1e1900 */
[----:B------:R-:W-:Y:S01]  /*06f0*/  IADD3 R0, PT, PT, R0, 0x4, RZ ;  /* 0x0000000400007810 */ /* 0x000fe20007ffe0ff */
[----:B--2---:R-:W-:-:S04]  /*0700*/  FADD R2, R2, R5 ;  /* 0x0000000502027221 */ /* 0x004fc80000000000 */
[----:B---3--:R-:W-:-:S04]  /*0710*/  FADD R2, R2, R3 ;  /* 0x0000000302027221 */ /* 0x008fc80000000000 */
[----:B----4-:R-:W-:-:S04]  /*0720*/  FADD R2, R2, R9 ;  /* 0x0000000902027221 */ /* 0x010fc80000000000 */
[----:B-----5:R-:W-:-:S07]  /*0730*/  FADD R2, R2, R11 ;  /* 0x0000000b02027221 */ /* 0x020fce0000000000 */
.L_x_4:
[----:B------:R-:W-:Y:S05]  /*0740*/  BRA.U !UP2, `(.L_x_0) ;  /* 0x000000010a2c7547 */ /* 0x000fea000b800000 */
[----:B------:R-:W0:Y:S01]  /*0750*/  LDC.64 R4, c[0x0][0x380] ;  /* 0x0000e000ff047b82 */ /* 0x000e220000000a00 */
[----:B------:R-:W-:Y:S01]  /*0760*/  IADD3 R3, PT, PT, R0, UR6, RZ ;  /* 0x0000000600037c10 */ /* 0x000fe2000fffe0ff */
[----:B------:R-:W-:-:S04]  /*0770*/  UIADD3 UR4, UPT, UPT, -UR4, URZ, URZ ;  /* 0x000000ff04047290 */ /* 0x000fc8000fffe1ff */
[----:B0-----:R-:W-:-:S08]  /*0780*/  IMAD.WIDE.U32 R4, R3, 0x4, R4 ;  /* 0x0000000403047825 */ /* 0x001fd000078e0004 */
.L_x_5:
[----:B------:R0:W2:Y:S01]  /*0790*/  LDG.E R3, desc[UR10][R4.64] ;  /* 0x0000000a04037981 */ /* 0x0000a2000c1e1900 */
[----:B------:R-:W-:-:S04]  /*07a0*/  UIADD3 UR4, UPT, UPT, UR4, 0x1, URZ ;  /* 0x0000000104047890 */ /* 0x000fc8000fffe0ff */
[----:B------:R-:W-:Y:S01]  /*07b0*/  UISETP.NE.AND UP1, UPT, UR4, URZ, UPT ;  /* 0x000000ff0400728c */ /* 0x000fe2000bf25270 */
[----:B0-----:R-:W-:-:S04]  /*07c0*/  IADD3 R4, P0, PT, R4, 0x4, RZ ;  /* 0x0000000404047810 */ /* 0x001fc80007f1e0ff */
[----:B------:R-:W-:Y:S01]  /*07d0*/  IADD3.X R5, PT, PT, RZ, R5, RZ, P0, !PT ;  /* 0x00000005ff057210 */ /* 0x000fe200007fe4ff */
[----:B--2---:R-:W-:-:S03]  /*07e0*/  FADD R2, R3, R2 ;  /* 0x0000000203027221 */ /* 0x004fc60000000000 */
[----:B------:R-:W-:Y:S05]  /*07f0*/  BRA.U UP1, `(.L_x_5) ;  /* 0xfffffffd01e47547 */ /* 0x000fea000b83ffff */
.L_x_0:
[----:B------:R-:W-:-:S04]  /*0800*/  I2FP.F32.S32 R5, UR13 ;  /* 0x0000000d00057c45 */ /* 0x000fc80008201400 */
[----:B------:R-:W0:Y:S08]  /*0810*/  MUFU.RCP R0, R5 ;  /* 0x0000000500007308 */ /* 0x000e300000001000 */
[----:B------:R-:W1:Y:S01]  /*0820*/  FCHK P0, R2, R5 ;  /* 0x0000000502007302 */ /* 0x000e620000000000 */
[----:B0-----:R-:W-:-:S04]  /*0830*/  FFMA R3, -R5, R0, 1 ;  /* 0x3f80000005037423 */ /* 0x001fc80000000100 */
[----:B------:R-:W-:-:S04]  /*0840*/  FFMA R0, R0, R3, R0 ;  /* 0x0000000300007223 */ /* 0x000fc80000000000 */
[----:B------:R-:W-:-:S04]  /*0850*/  FFMA R3, R0, R2, RZ ;  /* 0x0000000200037223 */ /* 0x000fc800000000ff */
[----:B------:R-:W-:-:S04]  /*0860*/  FFMA R4, -R5, R3, R2 ;  /* 0x0000000305047223 */ /* 0x000fc80000000102 */
[----:B------:R-:W-:Y:S01]  /*0870*/  FFMA R4, R0, R4, R3 ;  /* 0x0000000400047223 */ /* 0x000fe20000000003 */
[----:B-1----:R-:W-:Y:S06]  /*0880*/  @!P0 BRA `(.L_x_6) ;  /* 0x0000000000148947 */ /* 0x002fec0003800000 */
[----:B------:R-:W-:Y:S02]  /*0890*/  MOV R0, R2 ;  /* 0x0000000200007202 */ /* 0x000fe40000000f00 */
[----:B------:R-:W-:Y:S02]  /*08a0*/  MOV R3, R5 ;  /* 0x0000000500037202 */ /* 0x000fe40000000f00 */
[----:B------:R-:W-:-:S07]  /*08b0*/  MOV R2, 0x8d0 ;  /* 0x000008d000027802 */ /* 0x000fce0000000f00 */
[----:B------:R-:W-:Y:S05]  /*08c0*/  CALL.REL.NOINC `($__internal_0_$__cuda_sm3x_div_rn_noftz_f32_slowpath) ;  /* 0x0000001400947944 */ /* 0x000fea0003c00000 */
[----:B------:R-:W-:-:S07]  /*08d0*/  MOV R4, R0 ;  /* 0x0000000000047202 */ /* 0x000fce0000000f00 */
.L_x_6:
[----:B------:R-:W-:Y:S01]  /*08e0*/  HFMA2 R6, -RZ, RZ, 0, 0 ;  /* 0x00000000ff067431 */ /* 0x000fe200000001ff */
[----:B------:R-:W-:Y:S06]  /*08f0*/  BRA.U !UP0, `(.L_x_7) ;  /* 0x0000000908587547 */ /* 0x000fec000b800000 */
[----:B------:R-:W0:Y:S01]  /*0900*/  LDCU UR6, c[0x0][0x39c] ;  /* 0x00007380ff0677ac */ /* 0x000e220008000800 */
[----:B------:R-:W-:Y:S02]  /*0910*/  MOV R6, RZ ;  /* 0x000000ff00067202 */ /* 0x000fe40000000f00 */
[----:B------:R-:W-:Y:S01]  /*0920*/  MOV R0, RZ ;  /* 0x000000ff00007202 */ /* 0x000fe20000000f00 */
[----:B0-----:R-:W-:Y:S02]  /*0930*/  UISETP.GE.U32.AND UP1, UPT, UR6, 0x10, UPT ;  /* 0x000000100600788c */ /* 0x001fe4000bf26070 */
[----:B------:R-:W-:Y:S02]  /*0940*/  ULOP3.LUT UR8, UR6, 0xf, URZ, 0xc0, !UPT ;  /* 0x0000000f06087892 */ /* 0x000fe4000f8ec0ff */
        /* <DEDUP_REMOVED lines=13> */
.L_x_9:
        /* <DEDUP_REMOVED lines=20> */
[----:B--2---:R-:W-:-:S04]  /*0b60*/  FADD R8, R8, -R4 ;  /* 0x8000000408087221 */ /* 0x004fc80000000000 */
[----:B------:R-:W-:Y:S01]  /*0b70*/  FFMA R6, R8, R8, R6 ;  /* 0x0000000808067223 */ /* 0x000fe20000000006 */
[--C-:B---3--:R-:W-:Y:S01]  /*0b80*/  FADD R10, R10, -R4.reuse ;  /* 0x800000040a0a7221 */ /* 0x108fe20000000000 */
[----:B----4-:R-:W-:-:S03]  /*0b90*/  FADD R12, R12, -R4 ;  /* 0x800000040c0c7221 */ /* 0x010fc60000000000 */
[----:B------:R-:W-:Y:S01]  /*0ba0*/  FFMA R6, R10, R10, R6 ;  /* 0x0000000a0a067223 */ /* 0x000fe20000000006 */
[----:B-----5:R-:W-:-:S03]  /*0bb0*/  FADD R14, R14, -R4 ;  /* 0x800000040e0e7221 */ /* 0x020fc60000000000 */
[----:B------:R-:W-:Y:S01]  /*0bc0*/  FFMA R6, R12, R12, R6 ;  /* 0x0000000c0c067223 */ /* 0x000fe20000000006 */
[----:B------:R-:W-:-:S03]  /*0bd0*/  FADD R29, R29, -R4 ;  /* 0x800000041d1d7221 */ /* 0x000fc60000000000 */
        /* <DEDUP_REMOVED lines=22> */
[----:B------:R-:W-:-:S04]  /*0d40*/  FFMA R6, R11, R11, R6 ;  /* 0x0000000b0b067223 */ /* 0x000fc80000000006 */
[----:B------:R-:W-:Y:S01]  /*0d50*/  FFMA R6, R7, R7, R6 ;  /* 0x0000000707067223 */ /* 0x000fe20000000006 */
[----:B------:R-:W-:Y:S06]  /*0d60*/  BRA.U UP1, `(.L_x_9) ;  /* 0xfffffffd012c7547 */ /* 0x000fec000b83ffff */
.L_x_8:
        /* <DEDUP_REMOVED lines=22> */
[----:B--2---:R-:W-:-:S04]  /*0ed0*/  FADD R7, R9, -R4 ;  /* 0x8000000409077221 */ /* 0x004fc80000000000 */
[----:B------:R-:W-:Y:S01]  /*0ee0*/  FFMA R6, R7, R7, R6 ;  /* 0x0000000707067223 */ /* 0x000fe20000000006 */
[----:B---3--:R-:W-:-:S04]  /*0ef0*/  FADD R11, R11, -R4 ;  /* 0x800000040b0b7221 */ /* 0x008fc80000000000 */
[----:B------:R-:W-:Y:S01]  /*0f00*/  FFMA R6, R11, R11, R6 ;  /* 0x0000000b0b067223 */ /* 0x000fe20000000006 */
[--C-:B----4-:R-:W-:Y:S01]  /*0f10*/  FADD R13, R13, -R4.reuse ;  /* 0x800000040d0d7221 */ /* 0x110fe20000000000 */
        /* <DEDUP_REMOVED lines=10> */
[----:B------:R-:W-:-:S07]  /*0fc0*/  FFMA R6, R23, R23, R6 ;  /* 0x0000001717067223 */ /* 0x000fce0000000006 */
.L_x_10:
        /* <DEDUP_REMOVED lines=18> */
[----:B--2---:R-:W-:-:S04]  /*10f0*/  FADD R7, R3, -R4 ;  /* 0x8000000403077221 */ /* 0x004fc80000000000 */
[----:B------:R-:W-:Y:S01]  /*1100*/  FFMA R6, R7, R7, R6 ;  /* 0x0000000707067223 */ /* 0x000fe20000000006 */
[--C-:B---3--:R-:W-:Y:S01]  /*1110*/  FADD R11, R11, -R4.reuse ;  /* 0x800000040b0b7221 */ /* 0x108fe20000000000 */
[----:B----4-:R-:W-:-:S03]  /*1120*/  FADD R13, R13, -R4 ;  /* 0x800000040d0d7221 */ /* 0x010fc60000000000 */
[----:B------:R-:W-:Y:S01]  /*1130*/  FFMA R6, R11, R11, R6 ;  /* 0x0000000b0b067223 */ /* 0x000fe20000000006 */
[----:B-----5:R-:W-:-:S03]  /*1140*/  FADD R15, R15, -R4 ;  /* 0x800000040f0f7221 */ /* 0x020fc60000000000 */
[----:B------:R-:W-:-:S04]  /*1150*/  FFMA R6, R13, R13, R6 ;  /* 0x0000000d0d067223 */ /* 0x000fc80000000006 */
[----:B------:R-:W-:-:S07]  /*1160*/  FFMA R6, R15, R15, R6 ;  /* 0x0000000f0f067223 */ /* 0x000fce0000000006 */
.L_x_11:
[----:B------:R-:W-:Y:S05]  /*1170*/  BRA.U !UP1, `(.L_x_7) ;  /* 0x0000000109387547 */ /* 0x000fea000b800000 */
[----:B------:R-:W0:Y:S01]  /*1180*/  LDC.64 R2, c[0x0][0x380] ;  /* 0x0000e000ff027b82 */ /* 0x000e220000000a00 */
[----:B------:R-:W-:Y:S01]  /*1190*/  IADD3 R7, PT, PT, R0, UR7, RZ ;  /* 0x0000000700077c10 */ /* 0x000fe2000fffe0ff */
[----:B------:R-:W-:-:S04]  /*11a0*/  UIADD3 UR4, UPT, UPT, -UR4, URZ, URZ ;  /* 0x000000ff04047290 */ /* 0x000fc8000fffe1ff */
[----:B0-----:R-:W-:-:S05]  /*11b0*/  IMAD.WIDE.U32 R2, R7, 0x4, R2 ;  /* 0x0000000407027825 */ /* 0x001fca00078e0002 */
[----:B------:R-:W-:-:S07]  /*11c0*/  MOV R9, R3 ;  /* 0x0000000300097202 */ /* 0x000fce0000000f00 */
.L_x_12:
[----:B------:R-:W-:-:S06]  /*11d0*/  MOV R3, R9 ;  /* 0x0000000900037202 */ /* 0x000fcc0000000f00 */
[----:B------:R0:W2:Y:S01]  /*11e0*/  LDG.E R3, desc[UR10][R2.64] ;  /* 0x0000000a02037981 */ /* 0x0000a2000c1e1900 */
[----:B------:R-:W-:-:S04]  /*11f0*/  UIADD3 UR4, UPT, UPT, UR4, 0x1, URZ ;  /* 0x0000000104047890 */ /* 0x000fc8000fffe0ff */
[----:B------:R-:W-:Y:S01]  /*1200*/  UISETP.NE.AND UP0, UPT, UR4, URZ, UPT ;  /* 0x000000ff0400728c */ /* 0x000fe2000bf05270 */
[----:B0-----:R-:W-:-:S04]  /*1210*/  IADD3 R2, P0, PT, R2, 0x4, RZ ;  /* 0x0000000402027810 */ /* 0x001fc80007f1e0ff */
[----:B------:R-:W-:Y:S01]  /*1220*/  IADD3.X R9, PT, PT, RZ, R9, RZ, P0, !PT ;  /* 0x00000009ff097210 */ /* 0x000fe200007fe4ff */
[----:B--2---:R-:W-:-:S04]  /*1230*/  FADD R7, R3, -R4 ;  /* 0x8000000403077221 */ /* 0x004fc80000000000 */
[----:B------:R-:W-:Y:S01]  /*1240*/  FFMA R6, R7, R7, R6 ;  /* 0x0000000707067223 */ /* 0x000fe20000000006 */
[----:B------:R-:W-:Y:S06]  /*1250*/  BRA.U UP0, `(.L_x_12) ;  /* 0xfffffffd00dc7547 */ /* 0x000fec000b83ffff */
.L_x_7:
[----:B------:R-:W0:Y:S01]  /*1260*/  MUFU.RCP R0, R5 ;  /* 0x0000000500007308 */ /* 0x000e220000001000 */
[----:B------:R-:W1:Y:S07]  /*1270*/  LDC R2, c[0x0][0x39c] ;  /* 0x0000e700ff027b82 */ /* 0x000e6e0000000800 */
[----:B------:R-:W2:Y:S01]  /*1280*/  FCHK P0, R6, R5 ;  /* 0x0000000506007302 */ /* 0x000ea20000000000 */
[----:B0-----:R-:W-:-:S04]  /*1290*/  FFMA R3, -R5, R0, 1 ;  /* 0x3f80000005037423 */ /* 0x001fc80000000100 */
[----:B------:R-:W-:-:S04]  /*12a0*/  FFMA R0, R0, R3, R0 ;  /* 0x0000000300007223 */ /* 0x000fc80000000000 */
[----:B------:R-:W-:Y:S01]  /*12b0*/  FFMA R3, R0, R6, RZ ;  /* 0x0000000600037223 */ /* 0x000fe200000000ff */
[----:B-1----:R-:W-:-:S03]  /*12c0*/  ISETP.GE.AND P1, PT, R2, 0x1, PT ;  /* 0x000000010200780c */ /* 0x002fc60003f26270 */
[----:B------:R-:W-:-:S04]  /*12d0*/  FFMA R2, -R5, R3, R6 ;  /* 0x0000000305027223 */ /* 0x000fc80000000106 */
[----:B------:R-:W-:Y:S01]  /*12e0*/  FFMA R0, R0, R2, R3 ;  /* 0x0000000200007223 */ /* 0x000fe20000000003 */
[----:B--2---:R-:W-:Y:S06]  /*12f0*/  @!P0 BRA `(.L_x_13) ;  /* 0x0000000000108947 */ /* 0x004fec0003800000 */
[----:B------:R-:W-:Y:S02]  /*1300*/  MOV R0, R6 ;  /* 0x0000000600007202 */ /* 0x000fe40000000f00 */
[----:B------:R-:W-:Y:S02]  /*1310*/  MOV R3, R5 ;  /* 0x0000000500037202 */ /* 0x000fe40000000f00 */
[----:B------:R-:W-:-:S07]  /*1320*/  MOV R2, 0x1340 ;  /* 0x0000134000027802 */ /* 0x000fce0000000f00 */
[----:B------:R-:W-:Y:S05]  /*1330*/  CALL.REL.NOINC `($__internal_0_$__cuda_sm3x_div_rn_noftz_f32_slowpath) ;  /* 0x0000000800f87944 */ /* 0x000fea0003c00000 */
.L_x_13:
[----:B------:R-:W-:-:S05]  /*1340*/  FADD R6, R0, 9.9999997473787516356e-06 ;  /* 0x3727c5ac00067421 */ /* 0x000fca0000000000 */
[----:B------:R-:W-:Y:S01]  /*1350*/  FSETP.GEU.AND P2, PT, |R6|, 1.175494350822287508e-38, PT ;  /* 0x008000000600780b */ /* 0x000fe20003f4e200 */
[----:B------:R-:W-:-:S12]  /*1360*/  @!P1 EXIT ;  /* 0x000000000000994d */ /* 0x000fd80003800000 */
[----:B------:R-:W0:Y:S01]  /*1370*/  LDC R5, c[0x0][0x39c] ;  /* 0x0000e700ff057b82 */ /* 0x000e220000000800 */
[----:B------:R-:W-:Y:S01]  /*1380*/  @!P2 FMUL R6, R6, 16777216 ;  /* 0x4b8000000606a820 */ /* 0x000fe20000400000 */
[----:B------:R-:W-:-:S03]  /*1390*/  HFMA2 R3, -RZ, RZ, 0, 0 ;  /* 0x00000000ff037431 */ /* 0x000fc600000001ff */
[----:B------:R-:W1:Y:S02]  /*13a0*/  MUFU.RSQ R0, R6 ;  /* 0x0000000600007308 */ /* 0x000e640000001400 */
[----:B-1----:R-:W-:Y:S01]  /*13b0*/  @!P2 FMUL R0, R0, 4096 ;  /* 0x458000000000a820 */ /* 0x002fe20000400000 */
[C---:B0-----:R-:W-:Y:S01]  /*13c0*/  ISETP.GE.U32.AND P1, PT, R5.reuse, 0x8, PT ;  /* 0x000000080500780c */ /* 0x041fe20003f26070 */
[C---:B------:R-:W-:Y:S01]  /*13d0*/  IMAD R2, R5.reuse, UR9, RZ ;  /* 0x0000000905027c24 */ /* 0x040fe2000f8e02ff */
[----:B------:R-:W-:-:S04]  /*13e0*/  LOP3.LUT R12, R5, 0x7, RZ, 0xc0, !PT ;  /* 0x00000007050c7812 */ /* 0x000fc800078ec0ff */
[----:B------:R-:W-:-:S07]  /*13f0*/  ISETP.NE.AND P0, PT, R12, RZ, PT ;  /* 0x000000ff0c00720c */ /* 0x000fce0003f05270 */
[----:B------:R-:W-:Y:S06]  /*1400*/  @!P1 BRA `(.L_x_14) ;  /* 0x00000004004c9947 */ /* 0x000fec0003800000 */
[----:B------:R-:W0:Y:S01]  /*1410*/  LDC.64 R6, c[0x0][0x380] ;  /* 0x0000e000ff067b82 */ /* 0x000e220000000a00 */
[----:B------:R-:W1:Y:S01]  /*1420*/  LDCU.64 UR6, c[0x0][0x388] ;  /* 0x00007100ff0677ac */ /* 0x000e620008000a00 */
[----:B------:R-:W-:Y:S01]  /*1430*/  LOP3.LUT R3, R5, 0x7ffffff8, RZ, 0xc0, !PT ;  /* 0x7ffffff805037812 */ /* 0x000fe200078ec0ff */
[----:B------:R-:W2:Y:S03]  /*1440*/  LDCU.64 UR4, c[0x0][0x390] ;  /* 0x00007200ff0477ac */ /* 0x000ea60008000a00 */
[----:B------:R-:W-:Y:S01]  /*1450*/  IADD3 R13, PT, PT, -R3, RZ, RZ ;  /* 0x000000ff030d7210 */ /* 0x000fe20007ffe1ff */
[----:B-1----:R-:W-:Y:S02]  /*1460*/  UIADD3 UR6, UP0, UPT, UR6, 0x10, URZ ;  /* 0x0000001006067890 */ /* 0x002fe4000ff1e0ff */
[----:B--2---:R-:W-:Y:S01]  /*1470*/  UIADD3 UR4, UP1, UPT, UR4, 0x10, URZ ;  /* 0x0000001004047890 */ /* 0x004fe2000ff3e0ff */
[----:B0-----:R-:W-:Y:S01]  /*1480*/  IMAD.WIDE.U32 R6, R2, 0x4, R6 ;  /* 0x0000000402067825 */ /* 0x001fe200078e0006 */
[----:B------:R-:W-:-:S02]  /*1490*/  UIADD3.X UR7, UPT, UPT, URZ, UR7, URZ, UP0, !UPT ;  /* 0x00000007ff077290 */ /* 0x000fc400087fe4ff */
[----:B------:R-:W-:Y:S01]  /*14a0*/  MOV R8, UR6 ;  /* 0x0000000600087c02 */ /* 0x000fe20008000f00 */
[----:B------:R-:W-:Y:S01]  /*14b0*/  UIADD3.X UR5, UPT, UPT, URZ, UR5, URZ, UP1, !UPT ;  /* 0x00000005ff057290 */ /* 0x000fe20008ffe4ff */
[----:B------:R-:W-:Y:S02]  /*14c0*/  IADD3 R14, P1, PT, R6, 0x10, RZ ;  /* 0x00000010060e7810 */ /* 0x000fe40007f3e0ff */
[----:B------:R-:W-:Y:S02]  /*14d0*/  MOV R10, UR4 ;  /* 0x00000004000a7c02 */ /* 0x000fe40008000f00 */
[----:B------:R-:W-:Y:S02]  /*14e0*/  IADD3.X R15, PT, PT, RZ, R7, RZ, P1, !PT ;  /* 0x00000007ff0f7210 */ /* 0x000fe40000ffe4ff */
[----:B------:R-:W-:Y:S02]  /*14f0*/  MOV R9, UR7 ;  /* 0x0000000700097c02 */ /* 0x000fe40008000f00 */
[----:B------:R-:W-:-:S07]  /*1500*/  MOV R11, UR5 ;  /* 0x00000005000b7c02 */ /* 0x000fce0008000f00 */
.L_x_15:
[----:B-1----:R-:W-:Y:S01]  /*1510*/  MOV R6, R14 ;  /* 0x0000000e00067202 */ /* 0x002fe20000000f00 */
[----:B------:R-:W2:Y:S01]  /*1520*/  LDG.E R16, desc[UR10][R10.64+-0x10] ;  /* 0xfffff00a0a107981 */ /* 0x000ea2000c1e1900 */
[----:B------:R-:W-:-:S03]  /*1530*/  MOV R7, R15 ;  /* 0x0000000f00077202 */ /* 0x000fc60000000f00 */
[----:B------:R-:W2:Y:S04]  /*1540*/  LDG.E R14, desc[UR10][R8.64+-0x10] ;  /* 0xfffff00a080e7981 */ /* 0x000ea8000c1e1900 */
[----:B------:R-:W3:Y:S04]  /*1550*/  LDG.E R15, desc[UR10][R6.64+-0x10] ;  /* 0xfffff00a060f7981 */ /* 0x000ee8000c1e1900 */
[----:B------:R-:W4:Y:S04]  /*1560*/  LDG.E R17, desc[UR10][R6.64+-0xc] ;  /* 0xfffff40a06117981 */ /* 0x000f28000c1e1900 */
[----:B------:R-:W5:Y:S01]  /*1570*/  LDG.E R19, desc[UR10][R6.64+-0x8] ;  /* 0xfffff80a06137981 */ /* 0x000f62000c1e1900 */
[----:B---3--:R-:W-:-:S04]  /*1580*/  FADD R15, R15, -R4 ;  /* 0x800000040f0f7221 */ /* 0x008fc80000000000 */
[----:B------:R-:W-:-:S04]  /*1590*/  FMUL R15, R0, R15 ;  /* 0x0000000f000f7220 */ /* 0x000fc80000400000 */
[----:B--2---:R-:W-:-:S05]  /*15a0*/  FFMA R15, R15, R14, R16 ;  /* 0x0000000e0f0f7223 */ /* 0x004fca0000000010 */
[----:B------:R0:W-:Y:S04]  /*15b0*/  STG.E desc[UR10][R6.64+-0x10], R15 ;  /* 0xfffff00f06007986 */ /* 0x0001e8000c10190a */
[----:B------:R-:W2:Y:S04]  /*15c0*/  LDG.E R14, desc[UR10][R8.64+-0xc] ;  /* 0xfffff40a080e7981 */ /* 0x000ea8000c1e1900 */
[----:B------:R-:W2:Y:S01]  /*15d0*/  LDG.E R16, desc[UR10][R10.64+-0xc] ;  /* 0xfffff40a0a107981 */ /* 0x000ea2000c1e1900 */
[--C-:B----4-:R-:W-:Y:S01]  /*15e0*/  FADD R17, R17, -R4.reuse ;  /* 0x8000000411117221 */ /* 0x110fe20000000000 */
[----:B-----5:R-:W-:-:S02]  /*15f0*/  FADD R19, R19, -R4 ;  /* 0x8000000413137221 */ /* 0x020fc40000000000 */
[----:B0-----:R-:W3:Y:S01]  /*1600*/  LDG.E R15, desc[UR10][R6.64+-0x4] ;  /* 0xfffffc0a060f7981 */ /* 0x001ee2000c1e1900 */
[----:B------:R-:W-:-:S04]  /*1610*/  FMUL R17, R0, R17 ;  /* 0x0000001100117220 */ /* 0x000fc80000400000 */
[----:B--2---:R-:W-:-:S05]  /*1620*/  FFMA R17, R17, R14, R16 ;  /* 0x0000000e11117223 */ /* 0x004fca0000000010 */
[----:B------:R0:W-:Y:S04]  /*1630*/  STG.E desc[UR10][R6.64+-0xc], R17 ;  /* 0xfffff41106007986 */ /* 0x0001e8000c10190a */
[----:B------:R-:W2:Y:S04]  /*1640*/  LDG.E R14, desc[UR10][R8.64+-0x8] ;  /* 0xfffff80a080e7981 */ /* 0x000ea8000c1e1900 */
[----:B------:R-:W2:Y:S01]  /*1650*/  LDG.E R16, desc[UR10][R10.64+-0x8] ;  /* 0xfffff80a0a107981 */ /* 0x000ea2000c1e1900 */
[----:B------:R-:W-:Y:S01]  /*1660*/  FMUL R19, R0, R19 ;  /* 0x0000001300137220 */ /* 0x000fe20000400000 */
[----:B---3--:R-:W-:-:S02]  /*1670*/  FADD R15, R15, -R4 ;  /* 0x800000040f0f7221 */ /* 0x008fc40000000000 */
[----:B0-----:R-:W3:Y:S01]  /*1680*/  LDG.E R17, desc[UR10][R6.64] ;  /* 0x0000000a06117981 */ /* 0x001ee2000c1e1900 */
        /* <DEDUP_REMOVED lines=22> */
[----:B------:R-:W-:Y:S04]  /*17f0*/  STG.E desc[UR10][R6.64+0x4], R19 ;  /* 0x0000041306007986 */ /* 0x000fe8000c10190a */
[----:B------:R-:W2:Y:S04]  /*1800*/  LDG.E R14, desc[UR10][R8.64+0x8] ;  /* 0x0000080a080e7981 */ /* 0x000ea8000c1e1900 */
[----:B------:R-:W2:Y:S01]  /*1810*/  LDG.E R16, desc[UR10][R10.64+0x8] ;  /* 0x0000080a0a107981 */ /* 0x000ea2000c1e1900 */
[----:B------:R-:W-:Y:S01]  /*1820*/  FMUL R15, R0, R15 ;  /* 0x0000000f000f7220 */ /* 0x000fe20000400000 */
[----:B---3--:R-:W-:-:S03]  /*1830*/  FADD R17, R17, -R4 ;  /* 0x8000000411117221 */ /* 0x008fc60000000000 */
[----:B--2---:R-:W-:-:S05]  /*1840*/  FFMA R15, R15, R14, R16 ;  /* 0x0000000e0f0f7223 */ /* 0x004fca0000000010 */
[----:B------:R0:W-:Y:S04]  /*1850*/  STG.E desc[UR10][R6.64+0x8], R15 ;  /* 0x0000080f06007986 */ /* 0x0001e8000c10190a */
[----:B------:R1:W2:Y:S04]  /*1860*/  LDG.E R14, desc[UR10][R8.64+0xc] ;  /* 0x00000c0a080e7981 */ /* 0x0002a8000c1e1900 */
[----:B------:R3:W2:Y:S01]  /*1870*/  LDG.E R16, desc[UR10][R10.64+0xc] ;  /* 0x00000c0a0a107981 */ /* 0x0006a2000c1e1900 */
[----:B------:R-:W-:Y:S01]  /*1880*/  FMUL R17, R0, R17 ;  /* 0x0000001100117220 */ /* 0x000fe20000400000 */
[----:B------:R-:W-:-:S04]  /*1890*/  IADD3 R13, PT, PT, R13, 0x8, RZ ;  /* 0x000000080d0d7810 */ /* 0x000fc80007ffe0ff */
[----:B------:R-:W-:Y:S02]  /*18a0*/  ISETP.NE.AND P1, PT, R13, RZ, PT ;  /* 0x000000ff0d00720c */ /* 0x000fe40003f25270 */
[----:B-1----:R-:W-:Y:S02]  /*18b0*/  IADD3 R8, P3, PT, R8, 0x20, RZ ;  /* 0x0000002008087810 */ /* 0x002fe40007f7e0ff */
[----:B---3--:R-:W-:Y:S02]  /*18c0*/  IADD3 R10, P4, PT, R10, 0x20, RZ ;  /* 0x000000200a0a7810 */ /* 0x008fe40007f9e0ff */
[----:B------:R-:W-:Y:S02]  /*18d0*/  IADD3.X R9, PT, PT, RZ, R9, RZ, P3, !PT ;  /* 0x00000009ff097210 */ /* 0x000fe40001ffe4ff */
[----:B------:R-:W-:Y:S01]  /*18e0*/  IADD3.X R11, PT, PT, RZ, R11, RZ, P4, !PT ;  /* 0x0000000bff0b7210 */ /* 0x000fe200027fe4ff */
[----:B--2---:R-:W-:-:S05]  /*18f0*/  FFMA R17, R17, R14, R16 ;  /* 0x0000000e11117223 */ /* 0x004fca0000000010 */
[----:B------:R1:W-:Y:S01]  /*1900*/  STG.E desc[UR10][R6.64+0xc], R17 ;  /* 0x00000c1106007986 */ /* 0x0003e2000c10190a */
[----:B------:R-:W-:-:S04]  /*1910*/  IADD3 R14, P2, PT, R6, 0x20, RZ ;  /* 0x00000020060e7810 */ /* 0x000fc80007f5e0ff */
[----:B0-----:R-:W-:Y:S01]  /*1920*/  IADD3.X R15, PT, PT, RZ, R7, RZ, P2, !PT ;  /* 0x00000007ff0f7210 */ /* 0x001fe200017fe4ff */
[----:B------:R-:W-:Y:S08]  /*1930*/  @P1 BRA `(.L_x_15) ;  /* 0xfffffff800f41947 */ /* 0x000ff0000383ffff */
.L_x_14:
[----:B------:R-:W-:Y:S05]  /*1940*/  @!P0 EXIT ;  /* 0x000000000000894d */ /* 0x000fea0003800000 */
[----:B------:R-:W-:Y:S02]  /*1950*/  ISETP.GE.U32.AND P0, PT, R12, 0x4, PT ;  /* 0x000000040c00780c */ /* 0x000fe40003f06070 */
[----:B-1----:R-:W-:-:S04]  /*1960*/  LOP3.LUT R17, R5, 0x3, RZ, 0xc0, !PT ;  /* 0x0000000305117812 */ /* 0x002fc800078ec0ff */
[----:B------:R-:W-:-:S07]  /*1970*/  ISETP.NE.AND P1, PT, R17, RZ, PT ;  /* 0x000000ff1100720c */ /* 0x000fce0003f25270 */
[----:B------:R-:W-:Y:S06]  /*1980*/  @!P0 BRA `(.L_x_16) ;  /* 0x0000000000a48947 */ /* 0x000fec0003800000 */
[----:B------:R-:W0:Y:S01]  /*1990*/  LDC.64 R6, c[0x0][0x380] ;  /* 0x0000e000ff067b82 */ /* 0x000e220000000a00 */
[----:B------:R-:W-:-:S07]  /*19a0*/  IADD3 R13, PT, PT, R2, R3, RZ ;  /* 0x00000003020d7210 */ /* 0x000fce0007ffe0ff */
[----:B------:R-:W1:Y:S08]  /*19b0*/  LDC.64 R8, c[0x0][0x388] ;  /* 0x0000e200ff087b82 */ /* 0x000e700000000a00 */
[----:B------:R-:W2:Y:S01]  /*19c0*/  LDC.64 R10, c[0x0][0x390] ;  /* 0x0000e400ff0a7b82 */ /* 0x000ea20000000a00 */
[----:B0-----:R-:W-:-:S07]  /*19d0*/  IMAD.WIDE.U32 R6, R13, 0x4, R6 ;  /* 0x000000040d067825 */ /* 0x001fce00078e0006 */
[----:B------:R-:W0:Y:S01]  /*19e0*/  LDC.64 R12, c[0x0][0x380] ;  /* 0x0000e000ff0c7b82 */ /* 0x000e220000000a00 */
[----:B------:R-:W3:Y:S01]  /*19f0*/  LDG.E R15, desc[UR10][R6.64] ;  /* 0x0000000a060f7981 */ /* 0x000ee2000c1e1900 */
[----:B-1----:R-:W-:-:S05]  /*1a00*/  IMAD.WIDE.U32 R8, R3, 0x4, R8 ;  /* 0x0000000403087825 */ /* 0x002fca00078e0008 */
[----:B------:R-:W4:Y:S01]  /*1a10*/  LDG.E R14, desc[UR10][R8.64] ;  /* 0x0000000a080e7981 */ /* 0x000f22000c1e1900 */
[----:B--2---:R-:W-:-:S05]  /*1a20*/  IMAD.WIDE.U32 R10, R3, 0x4, R10 ;  /* 0x00000004030a7825 */ /* 0x004fca00078e000a */
[----:B------:R-:W4:Y:S01]  /*1a30*/  LDG.E R16, desc[UR10][R10.64] ;  /* 0x0000000a0a107981 */ /* 0x000f22000c1e1900 */
[----:B------:R-:W-:-:S04]  /*1a40*/  IADD3 R18, P0, PT, R2, R3, RZ ;  /* 0x0000000302127210 */ /* 0x000fc80007f1e0ff */
[----:B------:R-:W-:Y:S02]  /*1a50*/  IADD3.X R19, PT, PT, RZ, RZ, RZ, P0, !PT ;  /* 0x000000ffff137210 */ /* 0x000fe400007fe4ff */
[----:B0-----:R-:W-:-:S04]  /*1a60*/  LEA R12, P0, R18, R12, 0x2 ;  /* 0x0000000c120c7211 */ /* 0x001fc800078010ff */
[----:B------:R-:W-:Y:S01]  /*1a70*/  LEA.HI.X R13, R18, R13, R19, 0x2, P0 ;  /* 0x0000000d120d7211 */ /* 0x000fe200000f1413 */
[----:B---3--:R-:W-:-:S04]  /*1a80*/  FADD R15, R15, -R4 ;  /* 0x800000040f0f7221 */ /* 0x008fc80000000000 */
[----:B------:R-:W-:-:S04]  /*1a90*/  FMUL R15, R0, R15 ;  /* 0x0000000f000f7220 */ /* 0x000fc80000400000 */
[----:B----4-:R-:W-:-:S05]  /*1aa0*/  FFMA R15, R15, R14, R16 ;  /* 0x0000000e0f0f7223 */ /* 0x010fca0000000010 */
[----:B------:R0:W-:Y:S04]  /*1ab0*/  STG.E desc[UR10][R6.64], R15 ;  /* 0x0000000f06007986 */ /* 0x0001e8000c10190a */
[----:B------:R-:W2:Y:S04]  /*1ac0*/  LDG.E R19, desc[UR10][R12.64+0x4] ;  /* 0x0000040a0c137981 */ /* 0x000ea8000c1e1900 */
[----:B------:R-:W3:Y:S04]  /*1ad0*/  LDG.E R14, desc[UR10][R8.64+0x4] ;  /* 0x0000040a080e7981 */ /* 0x000ee8000c1e1900 */
[----:B------:R-:W3:Y:S04]  /*1ae0*/  LDG.E R16, desc[UR10][R10.64+0x4] ;  /* 0x0000040a0a107981 */ /* 0x000ee8000c1e1900 */
[----:B------:R-:W4:Y:S04]  /*1af0*/  LDG.E R21, desc[UR10][R12.64+0x8] ;  /* 0x0000080a0c157981 */ /* 0x000f28000c1e1900 */
[----:B0-----:R-:W5:Y:S01]  /*1b00*/  LDG.E R7, desc[UR10][R12.64+0xc] ;  /* 0x00000c0a0c077981 */ /* 0x001f62000c1e1900 */
[----:B--2---:R-:W-:-:S04]  /*1b10*/  FADD R19, R19, -R4 ;  /* 0x8000000413137221 */ /* 0x004fc80000000000 */
[----:B------:R-:W-:-:S04]  /*1b20*/  FMUL R19, R0, R19 ;  /* 0x0000001300137220 */ /* 0x000fc80000400000 */
[----:B---3--:R-:W-:-:S05]  /*1b30*/  FFMA R19, R19, R14, R16 ;  /* 0x0000000e13137223 */ /* 0x008fca0000000010 */
[----:B------:R0:W-:Y:S04]  /*1b40*/  STG.E desc[UR10][R12.64+0x4], R19 ;  /* 0x000004130c007986 */ /* 0x0001e8000c10190a */
[----:B------:R-:W2:Y:S04]  /*1b50*/  LDG.E R14, desc[UR10][R8.64+0x8] ;  /* 0x0000080a080e7981 */ /* 0x000ea8000c1e1900 */
[----:B------:R-:W2:Y:S01]  /*1b60*/  LDG.E R16, desc[UR10][R10.64+0x8] ;  /* 0x0000080a0a107981 */ /* 0x000ea2000c1e1900 */
[----:B----4-:R-:W-:-:S04]  /*1b70*/  FADD R21, R21, -R4 ;  /* 0x8000000415157221 */ /* 0x010fc80000000000 */
[----:B------:R-:W-:-:S04]  /*1b80*/  FMUL R21, R0, R21 ;  /* 0x0000001500157220 */ /* 0x000fc80000400000 */
[----:B--2---:R-:W-:-:S05]  /*1b90*/  FFMA R21, R21, R14, R16 ;  /* 0x0000000e15157223 */ /* 0x004fca0000000010 */
[----:B------:R0:W-:Y:S04]  /*1ba0*/  STG.E desc[UR10][R12.64+0x8], R21 ;  /* 0x000008150c007986 */ /* 0x0001e8000c10190a */
[----:B------:R-:W2:Y:S04]  /*1bb0*/  LDG.E R6, desc[UR10][R8.64+0xc] ;  /* 0x00000c0a08067981 */ /* 0x000ea8000c1e1900 */
[----:B------:R-:W2:Y:S01]  /*1bc0*/  LDG.E R14, desc[UR10][R10.64+0xc] ;  /* 0x00000c0a0a0e7981 */ /* 0x000ea2000c1e1900 */
[----:B-----5:R-:W-:-:S04]  /*1bd0*/  FADD R7, R7, -R4 ;  /* 0x8000000407077221 */ /* 0x020fc80000000000 */
[----:B------:R-:W-:Y:S01]  /*1be0*/  FMUL R7, R0, R7 ;  /* 0x0000000700077220 */ /* 0x000fe20000400000 */
[----:B------:R-:W-:-:S03]  /*1bf0*/  IADD3 R3, PT, PT, R3, 0x4, RZ ;  /* 0x0000000403037810 */ /* 0x000fc60007ffe0ff */
[----:B--2---:R-:W-:-:S05]  /*1c00*/  FFMA R7, R7, R6, R14 ;  /* 0x0000000607077223 */ /* 0x004fca000000000e */
[----:B------:R0:W-:Y:S02]  /*1c10*/  STG.E desc[UR10][R12.64+0xc], R7 ;  /* 0x00000c070c007986 */ /* 0x0001e4000c10190a */
.L_x_16:
[----:B------:R-:W-:Y:S05]  /*1c20*/  @!P1 EXIT ;  /* 0x000000000000994d */ /* 0x000fea0003800000 */
[----:B------:R-:W-:Y:S02]  /*1c30*/  ISETP.NE.AND P0, PT, R17, 0x1, PT ;  /* 0x000000011100780c */ /* 0x000fe40003f05270 */
[----:B------:R-:W-:-:S04]  /*1c40*/  LOP3.LUT R5, R5, 0x1, RZ, 0xc0, !PT ;  /* 0x0000000105057812 */ /* 0x000fc800078ec0ff */
[----:B------:R-:W-:-:S07]  /*1c50*/  ISETP.NE.U32.AND P1, PT, R5, 0x1, PT ;  /* 0x000000010500780c */ /* 0x000fce0003f25070 */
[----:B------:R-:W-:Y:S06]  /*1c60*/  @!P0 BRA `(.L_x_17) ;  /* 0x00000000006c8947 */ /* 0x000fec0003800000 */
[----:B0-----:R-:W0:Y:S01]  /*1c70*/  LDC.64 R6, c[0x0][0x380] ;  /* 0x0000e000ff067b82 */ /* 0x001e220000000a00 */
        /* <DEDUP_REMOVED lines=20> */
[----:B------:R-:W3:Y:S01]  /*1dc0*/  LDG.E R10, desc[UR10][R10.64+0x4] ;  /* 0x0000040a0a0a7981 */ /* 0x000ee2000c1e1900 */
[----:B------:R-:W-:Y:S01]  /*1dd0*/  IADD3 R3, PT, PT, R3, 0x2, RZ ;  /* 0x0000000203037810 */ /* 0x000fe20007ffe0ff */
[----:B--2---:R-:W-:-:S04]  /*1de0*/  FADD R15, R15, -R4 ;  /* 0x800000040f0f7221 */ /* 0x004fc80000000000 */
[----:B------:R-:W-:-:S04]  /*1df0*/  FMUL R15, R0, R15 ;  /* 0x0000000f000f7220 */ /* 0x000fc80000400000 */
[----:B---3--:R-:W-:-:S05]  /*1e00*/  FFMA R15, R15, R8, R10 ;  /* 0x000000080f0f7223 */ /* 0x008fca000000000a */
[----:B------:R1:W-:Y:S02]  /*1e10*/  STG.E desc[UR10][R12.64+0x4], R15 ;  /* 0x0000040f0c007986 */ /* 0x0003e4000c10190a */
.L_x_17:
[----:B------:R-:W-:Y:S05]  /*1e20*/  @P1 EXIT ;  /* 0x000000000000194d */ /* 0x000fea0003800000 */
[----:B01----:R-:W0:Y:S01]  /*1e30*/  LDC.64 R6, c[0x0][0x380] ;  /* 0x0000e000ff067b82 */ /* 0x003e220000000a00 */
[----:B------:R-:W-:-:S07]  /*1e40*/  IADD3 R5, PT, PT, R2, R3, RZ ;  /* 0x0000000302057210 */ /* 0x000fce0007ffe0ff */
[----:B------:R-:W1:Y:S08]  /*1e50*/  LDC.64 R8, c[0x0][0x388] ;  /* 0x0000e200ff087b82 */ /* 0x000e700000000a00 */
[----:B------:R-:W2:Y:S01]  /*1e60*/  LDC.64 R10, c[0x0][0x390] ;  /* 0x0000e400ff0a7b82 */ /* 0x000ea20000000a00 */
[----:B0-----:R-:W-:-:S05]  /*1e70*/  IMAD.WIDE.U32 R6, R5, 0x4, R6 ;  /* 0x0000000405067825 */ /* 0x001fca00078e0006 */
[----:B------:R-:W3:Y:S01]  /*1e80*/  LDG.E R5, desc[UR10][R6.64] ;  /* 0x0000000a06057981 */ /* 0x000ee2000c1e1900 */
[----:B-1----:R-:W-:-:S06]  /*1e90*/  IMAD.WIDE.U32 R8, R3, 0x4, R8 ;  /* 0x0000000403087825 */ /* 0x002fcc00078e0008 */
[----:B------:R-:W4:Y:S01]  /*1ea0*/  LDG.E R8, desc[UR10][R8.64] ;  /* 0x0000000a08087981 */ /* 0x000f22000c1e1900 */
[----:B--2---:R-:W-:-:S06]  /*1eb0*/  IMAD.WIDE.U32 R2, R3, 0x4, R10 ;  /* 0x0000000403027825 */ /* 0x004fcc00078e000a */
[----:B------:R-:W4:Y:S01]  /*1ec0*/  LDG.E R2, desc[UR10][R2.64] ;  /* 0x0000000a02027981 */ /* 0x000f22000c1e1900 */
[----:B---3--:R-:W-:-:S04]  /*1ed0*/  FADD R5, R5, -R4 ;  /* 0x8000000405057221 */ /* 0x008fc80000000000 */
[----:B------:R-:W-:-:S04]  /*1ee0*/  FMUL R5, R0, R5 ;  /* 0x0000000500057220 */ /* 0x000fc80000400000 */
[----:B----4-:R-:W-:-:S05]  /*1ef0*/  FFMA R5, R5, R8, R2 ;  /* 0x0000000805057223 */ /* 0x010fca0000000002 */
[----:B------:R-:W-:Y:S01]  /*1f00*/  STG.E desc[UR10][R6.64], R5 ;  /* 0x0000000506007986 */ /* 0x000fe2000c10190a */
[----:B------:R-:W-:Y:S05]  /*1f10*/  EXIT ;  /* 0x000000000000794d */ /* 0x000fea0003800000 */
        .weak           $__internal_0_$__cuda_sm3x_div_rn_noftz_f32_slowpath
        .type           $__internal_0_$__cuda_sm3x_div_rn_noftz_f32_slowpath,@function
        .size           $__internal_0_$__cuda_sm3x_div_rn_noftz_f32_slowpath,(.L_x_27 - $__internal_0_$__cuda_sm3x_div_rn_noftz_f32_slowpath)
$__internal_0_$__cuda_sm3x_div_rn_noftz_f32_slowpath:
[----:B------:R-:W-:Y:S02]  /*1f20*/  SHF.R.U32.HI R7, RZ, 0x17, R3 ;  /* 0x00000017ff077819 */ /* 0x000fe40000011603 */
[----:B------:R-:W-:Y:S02]  /*1f30*/  SHF.R.U32.HI R6, RZ, 0x17, R0 ;  /* 0x00000017ff067819 */ /* 0x000fe40000011600 */
[----:B------:R-:W-:Y:S02]  /*1f40*/  LOP3.LUT R12, R7, 0xff, RZ, 0xc0, !PT ;  /* 0x000000ff070c7812 */ /* 0x000fe400078ec0ff */
[----:B------:R-:W-:Y:S02]  /*1f50*/  LOP3.LUT R10, R6, 0xff, RZ, 0xc0, !PT ;  /* 0x000000ff060a7812 */ /* 0x000fe400078ec0ff */
[----:B------:R-:W-:Y:S02]  /*1f60*/  IADD3 R8, PT, PT, R12, -0x1, RZ ;  /* 0xffffffff0c087810 */ /* 0x000fe40007ffe0ff */
[----:B------:R-:W-:-:S02]  /*1f70*/  IADD3 R7, PT, PT, R10, -0x1, RZ ;  /* 0xffffffff0a077810 */ /* 0x000fc40007ffe0ff */
[----:B------:R-:W-:-:S04]  /*1f80*/  ISETP.GT.U32.AND P0, PT, R8, 0xfd, PT ;  /* 0x000000fd0800780c */ /* 0x000fc80003f04070 */
[----:B------:R-:W-:-:S13]  /*1f90*/  ISETP.GT.U32.OR P0, PT, R7, 0xfd, P0 ;  /* 0x000000fd0700780c */ /* 0x000fda0000704470 */
[----:B------:R-:W-:Y:S01]  /*1fa0*/  @!P0 MOV R6, RZ ;  /* 0x000000ff00068202 */ /* 0x000fe20000000f00 */
[----:B------:R-:W-:Y:S06]  /*1fb0*/  @!P0 BRA `(.L_x_18) ;  /* 0x00000000005c8947 */ /* 0x000fec0003800000 */
[----:B------:R-:W-:Y:S02]  /*1fc0*/  FSETP.GTU.FTZ.AND P0, PT, |R0|, +INF , PT ;  /* 0x7f8000000000780b */ /* 0x000fe40003f1c200 */
[----:B------:R-:W-:-:S04]  /*1fd0*/  FSETP.GTU.FTZ.AND P2, PT, |R3|, +INF , PT ;  /* 0x7f8000000300780b */ /* 0x000fc80003f5c200 */
[----:B------:R-:W-:-:S13]  /*1fe0*/  PLOP3.LUT P0, PT, P0, P2, PT, 0xf8, 0x8f ;  /* 0x00000000008f781c */ /* 0x000fda0000705f70 */
[----:B------:R-:W-:Y:S05]  /*1ff0*/  @P0 BRA `(.L_x_19) ;  /* 0x0000000400440947 */ /* 0x000fea0003800000 */
[----:B------:R-:W-:-:S13]  /*2000*/  LOP3.LUT P0, RZ, R3, 0x7fffffff, R0, 0xc8, !PT ;  /* 0x7fffffff03ff7812 */ /* 0x000fda000780c800 */
[----:B------:R-:W-:Y:S05]  /*2010*/  @!P0 BRA `(.L_x_20) ;  /* 0x0000000400348947 */ /* 0x000fea0003800000 */
[C---:B------:R-:W-:Y:S02]  /*2020*/  FSETP.NEU.FTZ.AND P2, PT, |R0|.reuse, +INF , PT ;  /* 0x7f8000000000780b */ /* 0x040fe40003f5d200 */
[----:B------:R-:W-:Y:S02]  /*2030*/  FSETP.NEU.FTZ.AND P3, PT, |R3|, +INF , PT ;  /* 0x7f8000000300780b */ /* 0x000fe40003f7d200 */
[----:B------:R-:W-:-:S11]  /*2040*/  FSETP.NEU.FTZ.AND P0, PT, |R0|, +INF , PT ;  /* 0x7f8000000000780b */ /* 0x000fd60003f1d200 */
[----:B------:R-:W-:Y:S05]  /*2050*/  @!P3 BRA !P2, `(.L_x_20) ;  /* 0x000000040024b947 */ /* 0x000fea0005000000 */
[----:B------:R-:W-:-:S04]  /*2060*/  LOP3.LUT P2, RZ, R0, 0x7fffffff, RZ, 0xc0, !PT ;  /* 0x7fffffff00ff7812 */ /* 0x000fc8000784c0ff */
[----:B------:R-:W-:-:S13]  /*2070*/  PLOP3.LUT P2, PT, P3, P2, PT, 0x2f, 0xf2 ;  /* 0x0000000000f2781c */ /* 0x000fda0001f44577 */
[----:B------:R-:W-:Y:S05]  /*2080*/  @P2 BRA `(.L_x_21) ;  /* 0x0000000400102947 */ /* 0x000fea0003800000 */
[----:B------:R-:W-:-:S04]  /*2090*/  LOP3.LUT P2, RZ, R3, 0x7fffffff, RZ, 0xc0, !PT ;  /* 0x7fffffff03ff7812 */ /* 0x000fc8000784c0ff */
[----:B------:R-:W-:-:S13]  /*20a0*/  PLOP3.LUT P0, PT, P0, P2, PT, 0x2f, 0xf2 ;  /* 0x0000000000f2781c */ /* 0x000fda0000704577 */
[----:B------:R-:W-:Y:S05]  /*20b0*/  @P0 BRA `(.L_x_22) ;  /* 0x0000000000f80947 */ /* 0x000fea0003800000 */
[----:B------:R-:W-:Y:S02]  /*20c0*/  ISETP.GE.AND P0, PT, R7, RZ, PT ;  /* 0x000000ff0700720c */ /* 0x000fe40003f06270 */
[----:B------:R-:W-:-:S11]  /*20d0*/  ISETP.GE.AND P2, PT, R8, RZ, PT ;  /* 0x000000ff0800720c */ /* 0x000fd60003f46270 */
[----:B------:R-:W-:Y:S01]  /*20e0*/  @P0 MOV R6, RZ ;  /* 0x000000ff00060202 */ /* 0x000fe20000000f00 */
[----:B------:R-:W-:Y:S01]  /*20f0*/  @!P0 FFMA R0, R0, 1.84467440737095516160e+19, RZ ;  /* 0x5f80000000008823 */ /* 0x000fe200000000ff */
[----:B------:R-:W-:Y:S01]  /*2100*/  @!P0 MOV R6, 0xffffffc0 ;  /* 0xffffffc000068802 */ /* 0x000fe20000000f00 */
[----:B------:R-:W-:-:S03]  /*2110*/  @!P2 FFMA R3, R3, 1.84467440737095516160e+19, RZ ;  /* 0x5f8000000303a823 */ /* 0x000fc600000000ff */
[----:B------:R-:W-:-:S07]  /*2120*/  @!P2 IADD3 R6, PT, PT, R6, 0x40, RZ ;  /* 0x000000400606a810 */ /* 0x000fce0007ffe0ff */
.L_x_18:
[----:B------:R-:W-:-:S04]  /*2130*/  LEA R8, R12, 0xc0800000, 0x17 ;  /* 0xc08000000c087811 */ /* 0x000fc800078eb8ff */
[----:B------:R-:W-:Y:S02]  /*2140*/  IADD3 R8, PT, PT, -R8, R3, RZ ;  /* 0x0000000308087210 */ /* 0x000fe40007ffe1ff */
[----:B------:R-:W-:Y:S02]  /*2150*/  IADD3 R3, PT, PT, R10, -0x7f, RZ ;  /* 0xffffff810a037810 */ /* 0x000fe40007ffe0ff */
[----:B------:R-:W0:Y:S01]  /*2160*/  MUFU.RCP R7, R8 ;  /* 0x0000000800077308 */ /* 0x000e220000001000 */
[----:B------:R-:W-:Y:S02]  /*2170*/  FADD.FTZ R9, -R8, -RZ ;  /* 0x800000ff08097221 */ /* 0x000fe40000010100 */
[----:B------:R-:W-:Y:S02]  /*2180*/  IMAD R0, R3, -0x800000, R0 ;  /* 0xff80000003007824 */ /* 0x000fe400078e0200 */
[----:B0-----:R-:W-:-:S04]  /*2190*/  FFMA R10, R7, R9, 1 ;  /* 0x3f800000070a7423 */ /* 0x001fc80000000009 */
[----:B------:R-:W-:-:S04]  /*21a0*/  FFMA R14, R7, R10, R7 ;  /* 0x0000000a070e7223 */ /* 0x000fc80000000007 */
[----:B------:R-:W-:-:S04]  /*21b0*/  FFMA R7, R0, R14, RZ ;  /* 0x0000000e00077223 */ /* 0x000fc800000000ff */
[----:B------:R-:W-:-:S04]  /*21c0*/  FFMA R10, R9, R7, R0 ;  /* 0x00000007090a7223 */ /* 0x000fc80000000000 */
[----:B------:R-:W-:Y:S01]  /*21d0*/  FFMA R11, R14, R10, R7 ;  /* 0x0000000a0e0b7223 */ /* 0x000fe20000000007 */
[----:B------:R-:W-:-:S03]  /*21e0*/  IADD3 R7, PT, PT, R3, 0x7f, -R12 ;  /* 0x0000007f03077810 */ /* 0x000fc60007ffe80c */
[----:B------:R-:W-:Y:S01]  /*21f0*/  FFMA R10, R9, R11, R0 ;  /* 0x0000000b090a7223 */ /* 0x000fe20000000000 */
[----:B------:R-:W-:-:S03]  /*2200*/  IADD3 R7, PT, PT, R7, R6, RZ ;  /* 0x0000000607077210 */ /* 0x000fc60007ffe0ff */
[----:B------:R-:W-:-:S05]  /*2210*/  FFMA R0, R14, R10, R11 ;  /* 0x0000000a0e007223 */ /* 0x000fca000000000b */
[----:B------:R-:W-:-:S04]  /*2220*/  SHF.R.U32.HI R3, RZ, 0x17, R0 ;  /* 0x00000017ff037819 */ /* 0x000fc80000011600 */
[----:B------:R-:W-:-:S04]  /*2230*/  LOP3.LUT R3, R3, 0xff, RZ, 0xc0, !PT ;  /* 0x000000ff03037812 */ /* 0x000fc800078ec0ff */
[----:B------:R-:W-:-:S04]  /*2240*/  IADD3 R9, PT, PT, R3, R7, RZ ;  /* 0x0000000703097210 */ /* 0x000fc80007ffe0ff */
[----:B------:R-:W-:-:S04]  /*2250*/  IADD3 R3, PT, PT, R9, -0x1, RZ ;  /* 0xffffffff09037810 */ /* 0x000fc80007ffe0ff */
[----:B------:R-:W-:-:S13]  /*2260*/  ISETP.GE.U32.AND P0, PT, R3, 0xfe, PT ;  /* 0x000000fe0300780c */ /* 0x000fda0003f06070 */
[----:B------:R-:W-:Y:S05]  /*2270*/  @!P0 BRA `(.L_x_23) ;  /* 0x0000000000808947 */ /* 0x000fea0003800000 */
[----:B------:R-:W-:-:S13]  /*2280*/  ISETP.GT.AND P0, PT, R9, 0xfe, PT ;  /* 0x000000fe0900780c */ /* 0x000fda0003f04270 */
[----:B------:R-:W-:Y:S05]  /*2290*/  @P0 BRA `(.L_x_24) ;  /* 0x00000000006c0947 */ /* 0x000fea0003800000 */
[----:B------:R-:W-:-:S13]  /*22a0*/  ISETP.GE.AND P0, PT, R9, 0x1, PT ;  /* 0x000000010900780c */ /* 0x000fda0003f06270 */
[----:B------:R-:W-:Y:S05]  /*22b0*/  @P0 BRA `(.L_x_25) ;  /* 0x0000000000980947 */ /* 0x000fea0003800000 */
[----:B------:R-:W-:Y:S02]  /*22c0*/  ISETP.GE.AND P0, PT, R9, -0x18, PT ;  /* 0xffffffe80900780c */ /* 0x000fe40003f06270 */
[----:B------:R-:W-:-:S11]  /*22d0*/  LOP3.LUT R0, R0, 0x80000000, RZ, 0xc0, !PT ;  /* 0x8000000000007812 */ /* 0x000fd600078ec0ff */
[----:B------:R-:W-:Y:S05]  /*22e0*/  @!P0 BRA `(.L_x_25) ;  /* 0x00000000008c8947 */ /* 0x000fea0003800000 */
[CCC-:B------:R-:W-:Y:S01]  /*22f0*/  FFMA.RZ R3, R14.reuse, R10.reuse, R11.reuse ;  /* 0x0000000a0e037223 */ /* 0x1c0fe2000000c00b */
[C---:B------:R-:W-:Y:S01]  /*2300*/  IADD3 R8, PT, PT, R9.reuse, 0x20, RZ ;  /* 0x0000002009087810 */ /* 0x040fe20007ffe0ff */
[CCC-:B------:R-:W-:Y:S01]  /*2310*/  FFMA.RM R6, R14.reuse, R10.reuse, R11.reuse ;  /* 0x0000000a0e067223 */ /* 0x1c0fe2000000400b */
[----:B------:R-:W-:Y:S02]  /*2320*/  ISETP.NE.AND P3, PT, R9, RZ, PT ;  /* 0x000000ff0900720c */ /* 0x000fe40003f65270 */
[----:B------:R-:W-:Y:S01]  /*2330*/  LOP3.LUT R7, R3, 0x7fffff, RZ, 0xc0, !PT ;  /* 0x007fffff03077812 */ /* 0x000fe200078ec0ff */
[----:B------:R-:W-:Y:S01]  /*2340*/  FFMA.RP R3, R14, R10, R11 ;  /* 0x0000000a0e037223 */ /* 0x000fe2000000800b */
[----:B------:R-:W-:Y:S02]  /*2350*/  ISETP.NE.AND P2, PT, R9, RZ, PT ;  /* 0x000000ff0900720c */ /* 0x000fe40003f45270 */
[----:B------:R-:W-:Y:S02]  /*2360*/  LOP3.LUT R7, R7, 0x800000, RZ, 0xfc, !PT ;  /* 0x0080000007077812 */ /* 0x000fe400078efcff */
[----:B------:R-:W-:-:S02]  /*2370*/  IADD3 R9, PT, PT, -R9, RZ, RZ ;  /* 0x000000ff09097210 */ /* 0x000fc40007ffe1ff */
[----:B------:R-:W-:Y:S02]  /*2380*/  SHF.L.U32 R8, R7, R8, RZ ;  /* 0x0000000807087219 */ /* 0x000fe400000006ff */
[----:B------:R-:W-:Y:S02]  /*2390*/  FSETP.NEU.FTZ.AND P0, PT, R3, R6, PT ;  /* 0x000000060300720b */ /* 0x000fe40003f1d000 */
[----:B------:R-:W-:Y:S02]  /*23a0*/  SEL R6, R9, RZ, P3 ;  /* 0x000000ff09067207 */ /* 0x000fe40001800000 */
[----:B------:R-:W-:Y:S02]  /*23b0*/  ISETP.NE.AND P2, PT, R8, RZ, P2 ;  /* 0x000000ff0800720c */ /* 0x000fe40001745270 */
[----:B------:R-:W-:Y:S02]  /*23c0*/  SHF.R.U32.HI R6, RZ, R6, R7 ;  /* 0x00000006ff067219 */ /* 0x000fe40000011607 */
[----:B------:R-:W-:-:S02]  /*23d0*/  PLOP3.LUT P0, PT, P0, P2, PT, 0xf8, 0x8f ;  /* 0x00000000008f781c */ /* 0x000fc40000705f70 */
[----:B------:R-:W-:Y:S02]  /*23e0*/  SHF.R.U32.HI R8, RZ, 0x1, R6 ;  /* 0x00000001ff087819 */ /* 0x000fe40000011606 */
[----:B------:R-:W-:-:S04]  /*23f0*/  SEL R3, RZ, 0x1, !P0 ;  /* 0x00000001ff037807 */ /* 0x000fc80004000000 */
[----:B------:R-:W-:-:S04]  /*2400*/  LOP3.LUT R3, R3, 0x1, R8, 0xf8, !PT ;  /* 0x0000000103037812 */ /* 0x000fc800078ef808 */
[----:B------:R-:W-:-:S04]  /*2410*/  LOP3.LUT R3, R3, R6, RZ, 0xc0, !PT ;  /* 0x0000000603037212 */ /* 0x000fc800078ec0ff */
[----:B------:R-:W-:-:S04]  /*2420*/  IADD3 R3, PT, PT, R8, R3, RZ ;  /* 0x0000000308037210 */ /* 0x000fc80007ffe0ff */
[----:B------:R-:W-:Y:S01]  /*2430*/  LOP3.LUT R0, R3, R0, RZ, 0xfc, !PT ;  /* 0x0000000003007212 */ /* 0x000fe200078efcff */
[----:B------:R-:W-:Y:S06]  /*2440*/  BRA `(.L_x_25) ;  /* 0x0000000000347947 */ /* 0x000fec0003800000 */
.L_x_24:
[----:B------:R-:W-:-:S04]  /*2450*/  LOP3.LUT R0, R0, 0x80000000, RZ, 0xc0, !PT ;  /* 0x8000000000007812 */ /* 0x000fc800078ec0ff */
[----:B------:R-:W-:Y:S01]  /*2460*/  LOP3.LUT R0, R0, 0x7f800000, RZ, 0xfc, !PT ;  /* 0x7f80000000007812 */ /* 0x000fe200078efcff */
[----:B------:R-:W-:Y:S06]  /*2470*/  BRA `(.L_x_25) ;  /* 0x0000000000287947 */ /* 0x000fec0003800000 */
.L_x_23:
[----:B------:R-:W-:Y:S01]  /*2480*/  LEA R0, R7, R0, 0x17 ;  /* 0x0000000007007211 */ /* 0x000fe200078eb8ff */
[----:B------:R-:W-:Y:S06]  /*2490*/  BRA `(.L_x_25) ;  /* 0x0000000000207947 */ /* 0x000fec0003800000 */
.L_x_22:
[----:B------:R-:W-:-:S04]  /*24a0*/  LOP3.LUT R0, R3, 0x80000000, R0, 0x48, !PT ;  /* 0x8000000003007812 */ /* 0x000fc800078e4800 */
[----:B------:R-:W-:Y:S01]  /*24b0*/  LOP3.LUT R0, R0, 0x7f800000, RZ, 0xfc, !PT ;  /* 0x7f80000000007812 */ /* 0x000fe200078efcff */
[----:B------:R-:W-:Y:S06]  /*24c0*/  BRA `(.L_x_25) ;  /* 0x0000000000147947 */ /* 0x000fec0003800000 */
.L_x_21:
[----:B------:R-:W-:Y:S01]  /*24d0*/  LOP3.LUT R0, R3, 0x80000000, R0, 0x48, !PT ;  /* 0x8000000003007812 */ /* 0x000fe200078e4800 */
[----:B------:R-:W-:Y:S06]  /*24e0*/  BRA `(.L_x_25) ;  /* 0x00000000000c7947 */ /* 0x000fec0003800000 */
.L_x_20:
[----:B------:R-:W0:Y:S01]  /*24f0*/  MUFU.RSQ R0, -QNAN ;  /* 0xffc0000000007908 */ /* 0x000e220000001400 */
[----:B------:R-:W-:Y:S05]  /*2500*/  BRA `(.L_x_25) ;  /* 0x0000000000047947 */ /* 0x000fea0003800000 */
.L_x_19:
[----:B------:R-:W-:-:S07]  /*2510*/  FADD.FTZ R0, R0, R3 ;  /* 0x0000000300007221 */ /* 0x000fce0000010000 */
.L_x_25:
[----:B------:R-:W-:-:S04]  /*2520*/  HFMA2 R3, -RZ, RZ, 0, 0 ;  /* 0x00000000ff037431 */ /* 0x000fc800000001ff */
[----:B0-----:R-:W-:Y:S05]  /*2530*/  RET.REL.NODEC R2 `(_Z16kernel_layernormPfS_S_ii) ;  /* 0xffffffd802b07950 */ /* 0x001fea0003c3ffff */
.L_x_26:
[----:B------:R-:W-:-:S00]  /*2540*/  BRA `(.L_x_26) ;  /* 0xfffffffc00fc7947 */ /* 0x000fc0000383ffff */
[----:B------:R-:W-:-:S00]  /*2550*/  NOP ;  /* 0x0000000000007918 */ /* 0x000fc00000000000 */
        /* <DEDUP_REMOVED lines=10> */
.L_x_27:


//--------------------- .nv.shared.reserved.0     --------------------------
	.section	.nv.shared.reserved.0,"aw",@nobits
	.weak		__nv_reservedSMEM_offset_0_alias
	.size		__nv_reservedSMEM_offset_0_alias, 0, 64
	.other		__nv_reservedSMEM_offset_0_alias,@"STO_CUDA_RESERVED_SHARED STV_DEFAULT"
__nv_reservedSMEM_offset_0_alias:
	.zero		0
	.zero		64


//--------------------- .nv.constant0._Z16kernel_layernormPfS_S_ii --------------------------
	.section	.nv.constant0._Z16kernel_layernormPfS_S_ii,"a",@progbits
	.sectionflags	@""
	.align	4
.nv.constant0._Z16kernel_layernormPfS_S_ii:
	.zero		928


//--------------------- SYMBOLS --------------------------

	.type		.nv.reservedSmem.offset0,@object
	.size		.nv.reservedSmem.offset0,0x4
